	.target	sm_90a

	.elftype	@"ET_EXEC"


//--------------------- .note.nv.tkinfo           --------------------------
	.section	.note.nv.tkinfo,"",@"SHT_NOTE"
	.sectionflags	@"SHF_NOTE_NV_TKINFO"
	.tkinfo
        /*0018*/ 	.word	0x00000002
        /*0030*/ 	.string	""
        /*0030*/ 	.string	"ptxas"
        /*0030*/ 	.string	"Cuda compilation tools, release 13.0, V13.0.88"
        /*0030*/ 	.string	"Build cuda_13.0.r13.0/compiler.36424714_0"
        /*0030*/ 	.string	"-arch sm_90a -m 64 "



//--------------------- .note.nv.cuinfo           --------------------------
	.section	.note.nv.cuinfo,"",@"SHT_NOTE"
	.sectionflags	@"SHF_NOTE_NV_CUINFO"
        /*0018*/ 	.short	0x0002
        /*001a*/ 	.short	0x005a
        /*001c*/ 	.short	0x0082
	.zero		2


//--------------------- .nv.info                  --------------------------
	.section	.nv.info,"",@"SHT_CUDA_INFO"
	.align	4


	//----- nvinfo : EIATTR_REGCOUNT
	.align		4
        /*0000*/ 	.byte	0x04, 0x2f
        /*0002*/ 	.short	(.L_12 - .L_11)
	.align		4
.L_11:
        /*0004*/ 	.word	index@(_ZN7cutlass13device_kernelINS_4conv6kernel13ConvUniversalINS1_16ConvProblemShapeILNS1_8OperatorE1ELi3EEENS1_10collective14CollectiveConvINS1_46MainloopSm90TmaGmmaWarpSpecializedImplicitGemmILS5_1ELi9ELi3EN4cute5tupleIJNSA_1CILi2EEENSC_ILi1EEESE_EEENS1_36KernelImplicitTmaWarpSpecializedSm90ELi1EEENSB_IJNSC_ILi64EEENSC_ILi128EEENSB_IJSI_EEEEEENS_10bfloat16_tESM_NSA_8TiledMMAINSA_8MMA_AtomIJNSA_4SM904GMMA28MMA_64x128x16_F32BF16BF16_SSILNSQ_5MajorE0ELSS_1ELNSQ_7ScaleInE1ELST_1EEEEEENSA_6LayoutINSB_IJSE_SE_SE_EEENSB_IJNSC_ILi0EEESY_SY_EEEEENSB_IJNSA_10UnderscoreES11_S11_EEEEENS7_6detail26Sm90ImplicitGemmTileTraitsINSA_20SM90_TMA_LOAD_IM2COLENSA_14ComposedLayoutINSA_7SwizzleILi3ELi4ELi3EEENSA_18smem_ptr_flag_bitsILi16EEENSW_INSB_IJNSB_IJNSC_ILi8EEES1C_EEENSB_IJSI_SE_EEENSB_IJSE_NSC_ILi9EEEEEEEEENSB_IJNSB_IJSI_NSC_ILi512EEEEEENSB_IJSE_SY_EEENSB_IJSY_NSC_ILi4096EEEEEEEEEEEEEvEENS15_INSA_23SM90_TMA_LOAD_MULTICASTENS17_IS19_S1B_NSW_INSB_IJNSB_IJSI_SD_EEES1D_S1G_EEENSB_IJNSB_IJSE_S1L_EEES1J_NSB_IJSY_NSC_ILi8192EEEEEEEEEEEEEvEEEENS_8epilogue10collective6detail29Sm90TmaWarpSpecializedAdapterINS23_15DefaultEpilogueISM_NSB_IJNSB_IJllllEEESE_SY_EEES28_NS22_6thread17LinearCombinationISM_Li1EffLNS29_9ScaleType4KindE0ELNS_15FloatRoundStyleE2ESM_EENS_4gemm15EpilogueDefaultEEEEEvvEEEEvNT_6ParamsE)
        /*0008*/ 	.word	0x0000005a


	//----- nvinfo : EIATTR_FRAME_SIZE
	.align		4
.L_12:
        /*000c*/ 	.byte	0x04, 0x11
        /*000e*/ 	.short	(.L_14 - .L_13)
	.align		4
.L_13:
        /*0010*/ 	.word	index@(_ZN7cutlass13device_kernelINS_4conv6kernel13ConvUniversalINS1_16ConvProblemShapeILNS1_8OperatorE1ELi3EEENS1_10collective14CollectiveConvINS1_46MainloopSm90TmaGmmaWarpSpecializedImplicitGemmILS5_1ELi9ELi3EN4cute5tupleIJNSA_1CILi2EEENSC_ILi1EEESE_EEENS1_36KernelImplicitTmaWarpSpecializedSm90ELi1EEENSB_IJNSC_ILi64EEENSC_ILi128EEENSB_IJSI_EEEEEENS_10bfloat16_tESM_NSA_8TiledMMAINSA_8MMA_AtomIJNSA_4SM904GMMA28MMA_64x128x16_F32BF16BF16_SSILNSQ_5MajorE0ELSS_1ELNSQ_7ScaleInE1ELST_1EEEEEENSA_6LayoutINSB_IJSE_SE_SE_EEENSB_IJNSC_ILi0EEESY_SY_EEEEENSB_IJNSA_10UnderscoreES11_S11_EEEEENS7_6detail26Sm90ImplicitGemmTileTraitsINSA_20SM90_TMA_LOAD_IM2COLENSA_14ComposedLayoutINSA_7SwizzleILi3ELi4ELi3EEENSA_18smem_ptr_flag_bitsILi16EEENSW_INSB_IJNSB_IJNSC_ILi8EEES1C_EEENSB_IJSI_SE_EEENSB_IJSE_NSC_ILi9EEEEEEEEENSB_IJNSB_IJSI_NSC_ILi512EEEEEENSB_IJSE_SY_EEENSB_IJSY_NSC_ILi4096EEEEEEEEEEEEEvEENS15_INSA_23SM90_TMA_LOAD_MULTICASTENS17_IS19_S1B_NSW_INSB_IJNSB_IJSI_SD_EEES1D_S1G_EEENSB_IJNSB_IJSE_S1L_EEES1J_NSB_IJSY_NSC_ILi8192EEEEEEEEEEEEEvEEEENS_8epilogue10collective6detail29Sm90TmaWarpSpecializedAdapterINS23_15DefaultEpilogueISM_NSB_IJNSB_IJllllEEESE_SY_EEES28_NS22_6thread17LinearCombinationISM_Li1EffLNS29_9ScaleType4KindE0ELNS_15FloatRoundStyleE2ESM_EENS_4gemm15EpilogueDefaultEEEEEvvEEEEvNT_6ParamsE)
        /*0014*/ 	.word	0x00000000


	//----- nvinfo : EIATTR_MIN_STACK_SIZE
	.align		4
.L_14:
        /*0018*/ 	.byte	0x04, 0x12
        /*001a*/ 	.short	(.L_16 - .L_15)
	.align		4
.L_15:
        /*001c*/ 	.word	index@(_ZN7cutlass13device_kernelINS_4conv6kernel13ConvUniversalINS1_16ConvProblemShapeILNS1_8OperatorE1ELi3EEENS1_10collective14CollectiveConvINS1_46MainloopSm90TmaGmmaWarpSpecializedImplicitGemmILS5_1ELi9ELi3EN4cute5tupleIJNSA_1CILi2EEENSC_ILi1EEESE_EEENS1_36KernelImplicitTmaWarpSpecializedSm90ELi1EEENSB_IJNSC_ILi64EEENSC_ILi128EEENSB_IJSI_EEEEEENS_10bfloat16_tESM_NSA_8TiledMMAINSA_8MMA_AtomIJNSA_4SM904GMMA28MMA_64x128x16_F32BF16BF16_SSILNSQ_5MajorE0ELSS_1ELNSQ_7ScaleInE1ELST_1EEEEEENSA_6LayoutINSB_IJSE_SE_SE_EEENSB_IJNSC_ILi0EEESY_SY_EEEEENSB_IJNSA_10UnderscoreES11_S11_EEEEENS7_6detail26Sm90ImplicitGemmTileTraitsINSA_20SM90_TMA_LOAD_IM2COLENSA_14ComposedLayoutINSA_7SwizzleILi3ELi4ELi3EEENSA_18smem_ptr_flag_bitsILi16EEENSW_INSB_IJNSB_IJNSC_ILi8EEES1C_EEENSB_IJSI_SE_EEENSB_IJSE_NSC_ILi9EEEEEEEEENSB_IJNSB_IJSI_NSC_ILi512EEEEEENSB_IJSE_SY_EEENSB_IJSY_NSC_ILi4096EEEEEEEEEEEEEvEENS15_INSA_23SM90_TMA_LOAD_MULTICASTENS17_IS19_S1B_NSW_INSB_IJNSB_IJSI_SD_EEES1D_S1G_EEENSB_IJNSB_IJSE_S1L_EEES1J_NSB_IJSY_NSC_ILi8192EEEEEEEEEEEEEvEEEENS_8epilogue10collective6detail29Sm90TmaWarpSpecializedAdapterINS23_15DefaultEpilogueISM_NSB_IJNSB_IJllllEEESE_SY_EEES28_NS22_6thread17LinearCombinationISM_Li1EffLNS29_9ScaleType4KindE0ELNS_15FloatRoundStyleE2ESM_EENS_4gemm15EpilogueDefaultEEEEEvvEEEEvNT_6ParamsE)
        /*0020*/ 	.word	0x00000000
.L_16:


//--------------------- .nv.compat                --------------------------
	.section	.nv.compat,"",@"SHT_CUDA_COMPAT_INFO"
	.align	4
        /*0000*/ 	.byte	0x02, 0x09, 0x01, 0x00, 0x02, 0x02, 0x04, 0x00, 0x02, 0x05, 0x05, 0x00, 0x03, 0x07, 0x01, 0x01
        /*0010*/ 	.byte	0x02, 0x03, 0x01, 0x00, 0x02, 0x06, 0x01, 0x00, 0x04, 0x0b, 0x08, 0x00, 0x00, 0x00, 0x00, 0x00
        /*0020*/ 	.byte	0x00, 0x00, 0x00, 0x00


//--------------------- .nv.info._ZN7cutlass13device_kernelINS_4conv6kernel13ConvUniversalINS1_16ConvProblemShapeILNS1_8OperatorE1ELi3EEENS1_10collective14CollectiveConvINS1_46MainloopSm90TmaGmmaWarpSpecializedImplicitGemmILS5_1ELi9ELi3EN4cute5tupleIJNSA_1CILi2EEENSC_ILi1EEESE_EEENS1_36KernelImplicitTmaWarpSpecializedSm90ELi1EEENSB_IJNSC_ILi64EEENSC_ILi128EEENSB_IJSI_EEEEEENS_10bfloat16_tESM_NSA_8TiledMMAINSA_8MMA_AtomIJNSA_4SM904GMMA28MMA_64x128x16_F32BF16BF16_SSILNSQ_5MajorE0ELSS_1ELNSQ_7ScaleInE1ELST_1EEEEEENSA_6LayoutINSB_IJSE_SE_SE_EEENSB_IJNSC_ILi0EEESY_SY_EEEEENSB_IJNSA_10UnderscoreES11_S11_EEEEENS7_6detail26Sm90ImplicitGemmTileTraitsINSA_20SM90_TMA_LOAD_IM2COLENSA_14ComposedLayoutINSA_7SwizzleILi3ELi4ELi3EEENSA_18smem_ptr_flag_bitsILi16EEENSW_INSB_IJNSB_IJNSC_ILi8EEES1C_EEENSB_IJSI_SE_EEENSB_IJSE_NSC_ILi9EEEEEEEEENSB_IJNSB_IJSI_NSC_ILi512EEEEEENSB_IJSE_SY_EEENSB_IJSY_NSC_ILi4096EEEEEEEEEEEEEvEENS15_INSA_23SM90_TMA_LOAD_MULTICASTENS17_IS19_S1B_NSW_INSB_IJNSB_IJSI_SD_EEES1D_S1G_EEENSB_IJNSB_IJSE_S1L_EEES1J_NSB_IJSY_NSC_ILi8192EEEEEEEEEEEEEvEEEENS_8epilogue10collective6detail29Sm90TmaWarpSpecializedAdapterINS23_15DefaultEpilogueISM_NSB_IJNSB_IJllllEEESE_SY_EEES28_NS22_6thread17LinearCombinationISM_Li1EffLNS29_9ScaleType4KindE0ELNS_15FloatRoundStyleE2ESM_EENS_4gemm15EpilogueDefaultEEEEEvvEEEEvNT_6ParamsE --------------------------
	.section	.nv.info._ZN7cutlass13device_kernelINS_4conv6kernel13ConvUniversalINS1_16ConvProblemShapeILNS1_8OperatorE1ELi3EEENS1_10collective14CollectiveConvINS1_46MainloopSm90TmaGmmaWarpSpecializedImplicitGemmILS5_1ELi9ELi3EN4cute5tupleIJNSA_1CILi2EEENSC_ILi1EEESE_EEENS1_36KernelImplicitTmaWarpSpecializedSm90ELi1EEENSB_IJNSC_ILi64EEENSC_ILi128EEENSB_IJSI_EEEEEENS_10bfloat16_tESM_NSA_8TiledMMAINSA_8MMA_AtomIJNSA_4SM904GMMA28MMA_64x128x16_F32BF16BF16_SSILNSQ_5MajorE0ELSS_1ELNSQ_7ScaleInE1ELST_1EEEEEENSA_6LayoutINSB_IJSE_SE_SE_EEENSB_IJNSC_ILi0EEESY_SY_EEEEENSB_IJNSA_10UnderscoreES11_S11_EEEEENS7_6detail26Sm90ImplicitGemmTileTraitsINSA_20SM90_TMA_LOAD_IM2COLENSA_14ComposedLayoutINSA_7SwizzleILi3ELi4ELi3EEENSA_18smem_ptr_flag_bitsILi16EEENSW_INSB_IJNSB_IJNSC_ILi8EEES1C_EEENSB_IJSI_SE_EEENSB_IJSE_NSC_ILi9EEEEEEEEENSB_IJNSB_IJSI_NSC_ILi512EEEEEENSB_IJSE_SY_EEENSB_IJSY_NSC_ILi4096EEEEEEEEEEEEEvEENS15_INSA_23SM90_TMA_LOAD_MULTICASTENS17_IS19_S1B_NSW_INSB_IJNSB_IJSI_SD_EEES1D_S1G_EEENSB_IJNSB_IJSE_S1L_EEES1J_NSB_IJSY_NSC_ILi8192EEEEEEEEEEEEEvEEEENS_8epilogue10collective6detail29Sm90TmaWarpSpecializedAdapterINS23_15DefaultEpilogueISM_NSB_IJNSB_IJllllEEESE_SY_EEES28_NS22_6thread17LinearCombinationISM_Li1EffLNS29_9ScaleType4KindE0ELNS_15FloatRoundStyleE2ESM_EENS_4gemm15EpilogueDefaultEEEEEvvEEEEvNT_6ParamsE,"",@"SHT_CUDA_INFO"
	.sectionflags	@""
	.align	4


	//----- nvinfo : EIATTR_CUDA_API_VERSION
	.align		4
        /*0000*/ 	.byte	0x04, 0x37
        /*0002*/ 	.short	(.L_18 - .L_17)
.L_17:
        /*0004*/ 	.word	0x00000082


	//----- nvinfo : EIATTR_KPARAM_INFO
	.align		4
.L_18:
        /*0008*/ 	.byte	0x04, 0x17
        /*000a*/ 	.short	(.L_20 - .L_19)
.L_19:
        /*000c*/ 	.word	0x00000000
        /*0010*/ 	.short	0x0000
        /*0012*/ 	.short	0x0070
        /*0014*/ 	.byte	0x00, 0xf0, 0x01, 0x10


	//----- nvinfo : EIATTR_SPARSE_MMA_MASK
	.align		4
.L_20:
        /*0018*/ 	.byte	0x03, 0x50
        /*001a*/ 	.short	0x0000


	//----- nvinfo : EIATTR_MAXREG_COUNT
	.align		4
        /*001c*/ 	.byte	0x03, 0x1b
        /*001e*/ 	.short	0x00ff


	//----- nvinfo : EIATTR_NUM_BARRIERS
	.align		4
        /*0020*/ 	.byte	0x02, 0x4c
        /*0022*/ 	.byte	0x01
	.zero		1


	//----- nvinfo : EIATTR_MERCURY_ISA_VERSION
	.align		4
        /*0024*/ 	.byte	0x03, 0x5f
        /*0026*/ 	.short	0x0101


	//----- nvinfo : EIATTR_COOP_GROUP_MASK_REGIDS
	.align		4
        /*0028*/ 	.byte	0x04, 0x29
        /*002a*/ 	.short	(.L_22 - .L_21)


	//   ....[0]....
.L_21:
        /*002c*/ 	.word	0xffffffff


	//   ....[1]....
        /*0030*/ 	.word	0xffffffff


	//   ....[2]....
        /*0034*/ 	.word	0xffffffff


	//   ....[3]....
        /*0038*/ 	.word	0xffffffff


	//----- nvinfo : EIATTR_COOP_GROUP_INSTR_OFFSETS
	.align		4
.L_22:
        /*003c*/ 	.byte	0x04, 0x28
        /*003e*/ 	.short	(.L_24 - .L_23)


	//   ....[0]....
.L_23:
        /*0040*/ 	.word	0x00000070


	//   ....[1]....
        /*0044*/ 	.word	0x00000080


	//   ....[2]....
        /*0048*/ 	.word	0x00000140


	//   ....[3]....
        /*004c*/ 	.word	0x00000770


	//----- nvinfo : EIATTR_MBARRIER_INSTR_OFFSETS
	.align		4
.L_24:
        /*0050*/ 	.byte	0x04, 0x39
        /*0052*/ 	.short	(.L_26 - .L_25)


	//   ....[0]....
.L_25:
        /*0054*/ 	.word	0x00000310
        /*0058*/ 	.word	0x000000ff
        /*005c*/ 	.word	0x00036000
        /*0060*/ 	.short	0x0100
        /*0062*/ 	.byte	0x08
	.zero		1


	//   ....[1]....
        /*0064*/ 	.word	0x00000320
        /*0068*/ 	.word	0x000000ff
        /*006c*/ 	.word	0x00036048
        /*0070*/ 	.short	0x0100
        /*0072*/ 	.byte	0x08
	.zero		1


	//   ....[2]....
        /*0074*/ 	.word	0x00000330
        /*0078*/ 	.word	0x000000ff
        /*007c*/ 	.word	0x00036008
        /*0080*/ 	.short	0x0100
        /*0082*/ 	.byte	0x08
	.zero		1


	//   ....[3]....
        /*0084*/ 	.word	0x00000340
        /*0088*/ 	.word	0x000000ff
        /*008c*/ 	.word	0x00036050
        /*0090*/ 	.short	0x0100
        /*0092*/ 	.byte	0x08
	.zero		1


	//   ....[4]....
        /*0094*/ 	.word	0x00000350
        /*0098*/ 	.word	0x000000ff
        /*009c*/ 	.word	0x00036010
        /*00a0*/ 	.short	0x0100
        /*00a2*/ 	.byte	0x08
	.zero		1


	//   ....[5]....
        /*00a4*/ 	.word	0x00000360
        /*00a8*/ 	.word	0x000000ff
        /*00ac*/ 	.word	0x00036058
        /*00b0*/ 	.short	0x0100
        /*00b2*/ 	.byte	0x08
	.zero		1


	//   ....[6]....
        /*00b4*/ 	.word	0x00000370
        /*00b8*/ 	.word	0x000000ff
        /*00bc*/ 	.word	0x00036018
        /*00c0*/ 	.short	0x0100
        /*00c2*/ 	.byte	0x08
	.zero		1


	//   ....[7]....
        /*00c4*/ 	.word	0x00000380
        /*00c8*/ 	.word	0x000000ff
        /*00cc*/ 	.word	0x00036060
        /*00d0*/ 	.short	0x0100
        /*00d2*/ 	.byte	0x08
	.zero		1


	//   ....[8]....
        /*00d4*/ 	.word	0x00000390
        /*00d8*/ 	.word	0x000000ff
        /*00dc*/ 	.word	0x00036020
        /*00e0*/ 	.short	0x0100
        /*00e2*/ 	.byte	0x08
	.zero		1


	//   ....[9]....
        /*00e4*/ 	.word	0x000003a0
        /*00e8*/ 	.word	0x000000ff
        /*00ec*/ 	.word	0x00036068
        /*00f0*/ 	.short	0x0100
        /*00f2*/ 	.byte	0x08
	.zero		1


	//   ....[10]....
        /*00f4*/ 	.word	0x000003b0
        /*00f8*/ 	.word	0x000000ff
        /*00fc*/ 	.word	0x00036028
        /*0100*/ 	.short	0x0100
        /*0102*/ 	.byte	0x08
	.zero		1


	//   ....[11]....
        /*0104*/ 	.word	0x000003c0
        /*0108*/ 	.word	0x000000ff
        /*010c*/ 	.word	0x00036070
        /*0110*/ 	.short	0x0100
        /*0112*/ 	.byte	0x08
	.zero		1


	//   ....[12]....
        /*0114*/ 	.word	0x000003d0
        /*0118*/ 	.word	0x000000ff
        /*011c*/ 	.word	0x00036030
        /*0120*/ 	.short	0x0100
        /*0122*/ 	.byte	0x08
	.zero		1


	//   ....[13]....
        /*0124*/ 	.word	0x000003e0
        /*0128*/ 	.word	0x000000ff
        /*012c*/ 	.word	0x00036078
        /*0130*/ 	.short	0x0100
        /*0132*/ 	.byte	0x08
	.zero		1


	//   ....[14]....
        /*0134*/ 	.word	0x000003f0
        /*0138*/ 	.word	0x000000ff
        /*013c*/ 	.word	0x00036038
        /*0140*/ 	.short	0x0100
        /*0142*/ 	.byte	0x08
	.zero		1


	//   ....[15]....
        /*0144*/ 	.word	0x00000400
        /*0148*/ 	.word	0x000000ff
        /*014c*/ 	.word	0x00036080
        /*0150*/ 	.short	0x0100
        /*0152*/ 	.byte	0x08
	.zero		1


	//   ....[16]....
        /*0154*/ 	.word	0x00000410
        /*0158*/ 	.word	0x000000ff
        /*015c*/ 	.word	0x00036040
        /*0160*/ 	.short	0x0100
        /*0162*/ 	.byte	0x08
	.zero		1


	//   ....[17]....
        /*0164*/ 	.word	0x00000420
        /*0168*/ 	.word	0x000000ff
        /*016c*/ 	.word	0x00036088
        /*0170*/ 	.short	0x0100
        /*0172*/ 	.byte	0x08
	.zero		1


	//   ....[18]....
        /*0174*/ 	.word	0x00000de0
        /*0178*/ 	.word	0x00000008
        /*017c*/ 	.word	0x00036000
        /*0180*/ 	.short	0x010a
        /*0182*/ 	.byte	0x3f
	.zero		1


	//   ....[19]....
        /*0184*/ 	.word	0x00001180
        /*0188*/ 	.word	0x0000000b
        /*018c*/ 	.word	0x00036000
        /*0190*/ 	.short	0x010a
        /*0192*/ 	.byte	0x3f
	.zero		1


	//   ....[20]....
        /*0194*/ 	.word	0x000013a0
        /*0198*/ 	.word	0x0000000a
        /*019c*/ 	.word	0x00000000
        /*01a0*/ 	.short	0x0101
        /*01a2*/ 	.byte	0x3f
	.zero		1


	//   ....[21]....
        /*01a4*/ 	.word	0x000015e0
        /*01a8*/ 	.word	0x00000004
        /*01ac*/ 	.word	0x00000000
        /*01b0*/ 	.short	0x0101
        /*01b2*/ 	.byte	0x3f
	.zero		1


	//   ....[22]....
        /*01b4*/ 	.word	0x00006140
        /*01b8*/ 	.word	0x0000000f
        /*01bc*/ 	.word	0x00036048
        /*01c0*/ 	.short	0x010a
        /*01c2*/ 	.byte	0x3f
	.zero		1


	//   ....[23]....
        /*01c4*/ 	.word	0x000069e0
        /*01c8*/ 	.word	0x00000002
        /*01cc*/ 	.word	0x00000000
        /*01d0*/ 	.short	0x010a
        /*01d2*/ 	.byte	0x3f
	.zero		1


	//   ....[24]....
        /*01d4*/ 	.word	0x00006a90
        /*01d8*/ 	.word	0x00000000
        /*01dc*/ 	.word	0x00000000
        /*01e0*/ 	.short	0x010a
        /*01e2*/ 	.byte	0x3f
	.zero		1


	//   ....[25]....
        /*01e4*/ 	.word	0x00006b40
        /*01e8*/ 	.word	0x00000000
        /*01ec*/ 	.word	0x00000000
        /*01f0*/ 	.short	0x010a
        /*01f2*/ 	.byte	0x3f
	.zero		1


	//   ....[26]....
        /*01f4*/ 	.word	0x00006bf0
        /*01f8*/ 	.word	0x00000000
        /*01fc*/ 	.word	0x00000000
        /*0200*/ 	.short	0x010a
        /*0202*/ 	.byte	0x3f
	.zero		1


	//   ....[27]....
        /*0204*/ 	.word	0x00006ca0
        /*0208*/ 	.word	0x00000000
        /*020c*/ 	.word	0x00000000
        /*0210*/ 	.short	0x010a
        /*0212*/ 	.byte	0x3f
	.zero		1


	//   ....[28]....
        /*0214*/ 	.word	0x00006d50
        /*0218*/ 	.word	0x00000000
        /*021c*/ 	.word	0x00000000
        /*0220*/ 	.short	0x010a
        /*0222*/ 	.byte	0x3f
	.zero		1


	//   ....[29]....
        /*0224*/ 	.word	0x00006e00
        /*0228*/ 	.word	0x00000000
        /*022c*/ 	.word	0x00000000
        /*0230*/ 	.short	0x010a
        /*0232*/ 	.byte	0x3f
	.zero		1


	//   ....[30]....
        /*0234*/ 	.word	0x00006eb0
        /*0238*/ 	.word	0x00000000
        /*023c*/ 	.word	0x00000000
        /*0240*/ 	.short	0x010a
        /*0242*/ 	.byte	0x3f
	.zero		1


	//   ....[31]....
        /*0244*/ 	.word	0x00006f60
        /*0248*/ 	.word	0x00000006
        /*024c*/ 	.word	0x00000000
        /*0250*/ 	.short	0x010a
        /*0252*/ 	.byte	0x3f
	.zero		1


	//----- nvinfo : EIATTR_NUM_MBARRIERS
	.align		4
.L_26:
        /*0254*/ 	.byte	0x03, 0x38
        /*0256*/ 	.short	0x0012


	//----- nvinfo : EIATTR_EXIT_INSTR_OFFSETS
	.align		4
        /*0258*/ 	.byte	0x04, 0x1c
        /*025a*/ 	.short	(.L_28 - .L_27)


	//   ....[0]....
.L_27:
        /*025c*/ 	.word	0x00000b10


	//   ....[1]....
        /*0260*/ 	.word	0x00001740


	//   ....[2]....
        /*0264*/ 	.word	0x00004880


	//   ....[3]....
        /*0268*/ 	.word	0x000048b0


	//   ....[4]....
        /*026c*/ 	.word	0x00005f20


	//   ....[5]....
        /*0270*/ 	.word	0x00005f50


	//   ....[6]....
        /*0274*/ 	.word	0x00005f70


	//   ....[7]....
        /*0278*/ 	.word	0x000068d0


	//   ....[8]....
        /*027c*/ 	.word	0x00006f90


	//----- nvinfo : EIATTR_MAX_THREADS
	.align		4
.L_28:
        /*0280*/ 	.byte	0x04, 0x05
        /*0282*/ 	.short	(.L_30 - .L_29)
.L_29:
        /*0284*/ 	.word	0x00000100
        /*0288*/ 	.word	0x00000001
        /*028c*/ 	.word	0x00000001


	//----- nvinfo : EIATTR_CRS_STACK_SIZE
	.align		4
.L_30:
        /*0290*/ 	.byte	0x04, 0x1e
        /*0292*/ 	.short	(.L_32 - .L_31)
.L_31:
        /*0294*/ 	.word	0x00000000


	//----- nvinfo : EIATTR_CBANK_PARAM_SIZE
	.align		4
.L_32:
        /*0298*/ 	.byte	0x03, 0x19
        /*029a*/ 	.short	0x0470


	//----- nvinfo : EIATTR_PARAM_CBANK
	.align		4
        /*029c*/ 	.byte	0x04, 0x0a
        /*029e*/ 	.short	(.L_34 - .L_33)
	.align		4
.L_33:
        /*02a0*/ 	.word	index@(.nv.constant0._ZN7cutlass13device_kernelINS_4conv6kernel13ConvUniversalINS1_16ConvProblemShapeILNS1_8OperatorE1ELi3EEENS1_10collective14CollectiveConvINS1_46MainloopSm90TmaGmmaWarpSpecializedImplicitGemmILS5_1ELi9ELi3EN4cute5tupleIJNSA_1CILi2EEENSC_ILi1EEESE_EEENS1_36KernelImplicitTmaWarpSpecializedSm90ELi1EEENSB_IJNSC_ILi64EEENSC_ILi128EEENSB_IJSI_EEEEEENS_10bfloat16_tESM_NSA_8TiledMMAINSA_8MMA_AtomIJNSA_4SM904GMMA28MMA_64x128x16_F32BF16BF16_SSILNSQ_5MajorE0ELSS_1ELNSQ_7ScaleInE1ELST_1EEEEEENSA_6LayoutINSB_IJSE_SE_SE_EEENSB_IJNSC_ILi0EEESY_SY_EEEEENSB_IJNSA_10UnderscoreES11_S11_EEEEENS7_6detail26Sm90ImplicitGemmTileTraitsINSA_20SM90_TMA_LOAD_IM2COLENSA_14ComposedLayoutINSA_7SwizzleILi3ELi4ELi3EEENSA_18smem_ptr_flag_bitsILi16EEENSW_INSB_IJNSB_IJNSC_ILi8EEES1C_EEENSB_IJSI_SE_EEENSB_IJSE_NSC_ILi9EEEEEEEEENSB_IJNSB_IJSI_NSC_ILi512EEEEEENSB_IJSE_SY_EEENSB_IJSY_NSC_ILi4096EEEEEEEEEEEEEvEENS15_INSA_23SM90_TMA_LOAD_MULTICASTENS17_IS19_S1B_NSW_INSB_IJNSB_IJSI_SD_EEES1D_S1G_EEENSB_IJNSB_IJSE_S1L_EEES1J_NSB_IJSY_NSC_ILi8192EEEEEEEEEEEEEvEEEENS_8epilogue10collective6detail29Sm90TmaWarpSpecializedAdapterINS23_15DefaultEpilogueISM_NSB_IJNSB_IJllllEEESE_SY_EEES28_NS22_6thread17LinearCombinationISM_Li1EffLNS29_9ScaleType4KindE0ELNS_15FloatRoundStyleE2ESM_EENS_4gemm15EpilogueDefaultEEEEEvvEEEEvNT_6ParamsE)
        /*02a4*/ 	.short	0x0210
        /*02a6*/ 	.short	0x0470


	//----- nvinfo : EIATTR_SW_WAR
	.align		4
.L_34:
        /*02a8*/ 	.byte	0x04, 0x36
        /*02aa*/ 	.short	(.L_36 - .L_35)
.L_35:
        /*02ac*/ 	.word	0x00000008
.L_36:


//--------------------- .nv.callgraph             --------------------------
	.section	.nv.callgraph,"",@"SHT_CUDA_CALLGRAPH"
	.align	4
	.sectionentsize	8
	.align		4
        /*0000*/ 	.word	0x00000000
	.align		4
        /*0004*/ 	.word	0xffffffff
	.align		4
        /*0008*/ 	.word	0x00000000
	.align		4
        /*000c*/ 	.word	0xfffffffe
	.align		4
        /*0010*/ 	.word	0x00000000
	.align		4
        /*0014*/ 	.word	0xfffffffd
	.align		4
        /*0018*/ 	.word	0x00000000
	.align		4
        /*001c*/ 	.word	0xfffffffc


//--------------------- .nv.constant4             --------------------------
	.section	.nv.constant4,"a",@progbits
	.align	8
	.align		8
.nv.constant4:
        /*0000*/ 	.dword	_ZN39_INTERNAL_cbcd1168_4_k_cu_c1f36f73_37544cuda3std3__45__cpo5beginE
	.align		8
        /*0008*/ 	.dword	_ZN39_INTERNAL_cbcd1168_4_k_cu_c1f36f73_37544cuda3std3__45__cpo3endE
	.align		8
        /*0010*/ 	.dword	_ZN39_INTERNAL_cbcd1168_4_k_cu_c1f36f73_37544cuda3std3__45__cpo6cbeginE
	.align		8
        /*0018*/ 	.dword	_ZN39_INTERNAL_cbcd1168_4_k_cu_c1f36f73_37544cuda3std3__45__cpo4cendE
	.align		8
        /*0020*/ 	.dword	_ZN39_INTERNAL_cbcd1168_4_k_cu_c1f36f73_37544cuda3std3__441_GLOBAL__N__cbcd1168_4_k_cu_c1f36f73_37546ignoreE
	.align		8
        /*0028*/ 	.dword	_ZN39_INTERNAL_cbcd1168_4_k_cu_c1f36f73_37544cuda3std3__419piecewise_constructE
	.align		8
        /*0030*/ 	.dword	_ZN39_INTERNAL_cbcd1168_4_k_cu_c1f36f73_37544cuda3std3__48in_placeE
	.align		8
        /*0038*/ 	.dword	_ZN39_INTERNAL_cbcd1168_4_k_cu_c1f36f73_37544cuda3std6ranges3__45__cpo4swapE
	.align		8
        /*0040*/ 	.dword	_ZN39_INTERNAL_cbcd1168_4_k_cu_c1f36f73_37544cuda3std6ranges3__45__cpo9iter_moveE
	.align		8
        /*0048*/ 	.dword	_ZN39_INTERNAL_cbcd1168_4_k_cu_c1f36f73_37544cute7productE
	.align		8
        /*0050*/ 	.dword	_ZN39_INTERNAL_cbcd1168_4_k_cu_c1f36f73_37544cute1_E


//--------------------- .text._ZN7cutlass13device_kernelINS_4conv6kernel13ConvUniversalINS1_16ConvProblemShapeILNS1_8OperatorE1ELi3EEENS1_10collective14CollectiveConvINS1_46MainloopSm90TmaGmmaWarpSpecializedImplicitGemmILS5_1ELi9ELi3EN4cute5tupleIJNSA_1CILi2EEENSC_ILi1EEESE_EEENS1_36KernelImplicitTmaWarpSpecializedSm90ELi1EEENSB_IJNSC_ILi64EEENSC_ILi128EEENSB_IJSI_EEEEEENS_10bfloat16_tESM_NSA_8TiledMMAINSA_8MMA_AtomIJNSA_4SM904GMMA28MMA_64x128x16_F32BF16BF16_SSILNSQ_5MajorE0ELSS_1ELNSQ_7ScaleInE1ELST_1EEEEEENSA_6LayoutINSB_IJSE_SE_SE_EEENSB_IJNSC_ILi0EEESY_SY_EEEEENSB_IJNSA_10UnderscoreES11_S11_EEEEENS7_6detail26Sm90ImplicitGemmTileTraitsINSA_20SM90_TMA_LOAD_IM2COLENSA_14ComposedLayoutINSA_7SwizzleILi3ELi4ELi3EEENSA_18smem_ptr_flag_bitsILi16EEENSW_INSB_IJNSB_IJNSC_ILi8EEES1C_EEENSB_IJSI_SE_EEENSB_IJSE_NSC_ILi9EEEEEEEEENSB_IJNSB_IJSI_NSC_ILi512EEEEEENSB_IJSE_SY_EEENSB_IJSY_NSC_ILi4096EEEEEEEEEEEEEvEENS15_INSA_23SM90_TMA_LOAD_MULTICASTENS17_IS19_S1B_NSW_INSB_IJNSB_IJSI_SD_EEES1D_S1G_EEENSB_IJNSB_IJSE_S1L_EEES1J_NSB_IJSY_NSC_ILi8192EEEEEEEEEEEEEvEEEENS_8epilogue10collective6detail29Sm90TmaWarpSpecializedAdapterINS23_15DefaultEpilogueISM_NSB_IJNSB_IJllllEEESE_SY_EEES28_NS22_6thread17LinearCombinationISM_Li1EffLNS29_9ScaleType4KindE0ELNS_15FloatRoundStyleE2ESM_EENS_4gemm15EpilogueDefaultEEEEEvvEEEEvNT_6ParamsE --------------------------
	.section	.text._ZN7cutlass13device_kernelINS_4conv6kernel13ConvUniversalINS1_16ConvProblemShapeILNS1_8OperatorE1ELi3EEENS1_10collective14CollectiveConvINS1_46MainloopSm90TmaGmmaWarpSpecializedImplicitGemmILS5_1ELi9ELi3EN4cute5tupleIJNSA_1CILi2EEENSC_ILi1EEESE_EEENS1_36KernelImplicitTmaWarpSpecializedSm90ELi1EEENSB_IJNSC_ILi64EEENSC_ILi128EEENSB_IJSI_EEEEEENS_10bfloat16_tESM_NSA_8TiledMMAINSA_8MMA_AtomIJNSA_4SM904GMMA28MMA_64x128x16_F32BF16BF16_SSILNSQ_5MajorE0ELSS_1ELNSQ_7ScaleInE1ELST_1EEEEEENSA_6LayoutINSB_IJSE_SE_SE_EEENSB_IJNSC_ILi0EEESY_SY_EEEEENSB_IJNSA_10UnderscoreES11_S11_EEEEENS7_6detail26Sm90ImplicitGemmTileTraitsINSA_20SM90_TMA_LOAD_IM2COLENSA_14ComposedLayoutINSA_7SwizzleILi3ELi4ELi3EEENSA_18smem_ptr_flag_bitsILi16EEENSW_INSB_IJNSB_IJNSC_ILi8EEES1C_EEENSB_IJSI_SE_EEENSB_IJSE_NSC_ILi9EEEEEEEEENSB_IJNSB_IJSI_NSC_ILi512EEEEEENSB_IJSE_SY_EEENSB_IJSY_NSC_ILi4096EEEEEEEEEEEEEvEENS15_INSA_23SM90_TMA_LOAD_MULTICASTENS17_IS19_S1B_NSW_INSB_IJNSB_IJSI_SD_EEES1D_S1G_EEENSB_IJNSB_IJSE_S1L_EEES1J_NSB_IJSY_NSC_ILi8192EEEEEEEEEEEEEvEEEENS_8epilogue10collective6detail29Sm90TmaWarpSpecializedAdapterINS23_15DefaultEpilogueISM_NSB_IJNSB_IJllllEEESE_SY_EEES28_NS22_6thread17LinearCombinationISM_Li1EffLNS29_9ScaleType4KindE0ELNS_15FloatRoundStyleE2ESM_EENS_4gemm15EpilogueDefaultEEEEEvvEEEEvNT_6ParamsE,"ax",@progbits
	.align	128
.text._ZN7cutlass13device_kernelINS_4conv6kernel13ConvUniversalINS1_16ConvProblemShapeILNS1_8OperatorE1ELi3EEENS1_10collective14CollectiveConvINS1_46MainloopSm90TmaGmmaWarpSpecializedImplicitGemmILS5_1ELi9ELi3EN4cute5tupleIJNSA_1CILi2EEENSC_ILi1EEESE_EEENS1_36KernelImplicitTmaWarpSpecializedSm90ELi1EEENSB_IJNSC_ILi64EEENSC_ILi128EEENSB_IJSI_EEEEEENS_10bfloat16_tESM_NSA_8TiledMMAINSA_8MMA_AtomIJNSA_4SM904GMMA28MMA_64x128x16_F32BF16BF16_SSILNSQ_5MajorE0ELSS_1ELNSQ_7ScaleInE1ELST_1EEEEEENSA_6LayoutINSB_IJSE_SE_SE_EEENSB_IJNSC_ILi0EEESY_SY_EEEEENSB_IJNSA_10UnderscoreES11_S11_EEEEENS7_6detail26Sm90ImplicitGemmTileTraitsINSA_20SM90_TMA_LOAD_IM2COLENSA_14ComposedLayoutINSA_7SwizzleILi3ELi4ELi3EEENSA_18smem_ptr_flag_bitsILi16EEENSW_INSB_IJNSB_IJNSC_ILi8EEES1C_EEENSB_IJSI_SE_EEENSB_IJSE_NSC_ILi9EEEEEEEEENSB_IJNSB_IJSI_NSC_ILi512EEEEEENSB_IJSE_SY_EEENSB_IJSY_NSC_ILi4096EEEEEEEEEEEEEvEENS15_INSA_23SM90_TMA_LOAD_MULTICASTENS17_IS19_S1B_NSW_INSB_IJNSB_IJSI_SD_EEES1D_S1G_EEENSB_IJNSB_IJSE_S1L_EEES1J_NSB_IJSY_NSC_ILi8192EEEEEEEEEEEEEvEEEENS_8epilogue10collective6detail29Sm90TmaWarpSpecializedAdapterINS23_15DefaultEpilogueISM_NSB_IJNSB_IJllllEEESE_SY_EEES28_NS22_6thread17LinearCombinationISM_Li1EffLNS29_9ScaleType4KindE0ELNS_15FloatRoundStyleE2ESM_EENS_4gemm15EpilogueDefaultEEEEEvvEEEEvNT_6ParamsE:
        .type           _ZN7cutlass13device_kernelINS_4conv6kernel13ConvUniversalINS1_16ConvProblemShapeILNS1_8OperatorE1ELi3EEENS1_10collective14CollectiveConvINS1_46MainloopSm90TmaGmmaWarpSpecializedImplicitGemmILS5_1ELi9ELi3EN4cute5tupleIJNSA_1CILi2EEENSC_ILi1EEESE_EEENS1_36KernelImplicitTmaWarpSpecializedSm90ELi1EEENSB_IJNSC_ILi64EEENSC_ILi128EEENSB_IJSI_EEEEEENS_10bfloat16_tESM_NSA_8TiledMMAINSA_8MMA_AtomIJNSA_4SM904GMMA28MMA_64x128x16_F32BF16BF16_SSILNSQ_5MajorE0ELSS_1ELNSQ_7ScaleInE1ELST_1EEEEEENSA_6LayoutINSB_IJSE_SE_SE_EEENSB_IJNSC_ILi0EEESY_SY_EEEEENSB_IJNSA_10UnderscoreES11_S11_EEEEENS7_6detail26Sm90ImplicitGemmTileTraitsINSA_20SM90_TMA_LOAD_IM2COLENSA_14ComposedLayoutINSA_7SwizzleILi3ELi4ELi3EEENSA_18smem_ptr_flag_bitsILi16EEENSW_INSB_IJNSB_IJNSC_ILi8EEES1C_EEENSB_IJSI_SE_EEENSB_IJSE_NSC_ILi9EEEEEEEEENSB_IJNSB_IJSI_NSC_ILi512EEEEEENSB_IJSE_SY_EEENSB_IJSY_NSC_ILi4096EEEEEEEEEEEEEvEENS15_INSA_23SM90_TMA_LOAD_MULTICASTENS17_IS19_S1B_NSW_INSB_IJNSB_IJSI_SD_EEES1D_S1G_EEENSB_IJNSB_IJSE_S1L_EEES1J_NSB_IJSY_NSC_ILi8192EEEEEEEEEEEEEvEEEENS_8epilogue10collective6detail29Sm90TmaWarpSpecializedAdapterINS23_15DefaultEpilogueISM_NSB_IJNSB_IJllllEEESE_SY_EEES28_NS22_6thread17LinearCombinationISM_Li1EffLNS29_9ScaleType4KindE0ELNS_15FloatRoundStyleE2ESM_EENS_4gemm15EpilogueDefaultEEEEEvvEEEEvNT_6ParamsE,@function
        .size           _ZN7cutlass13device_kernelINS_4conv6kernel13ConvUniversalINS1_16ConvProblemShapeILNS1_8OperatorE1ELi3EEENS1_10collective14CollectiveConvINS1_46MainloopSm90TmaGmmaWarpSpecializedImplicitGemmILS5_1ELi9ELi3EN4cute5tupleIJNSA_1CILi2EEENSC_ILi1EEESE_EEENS1_36KernelImplicitTmaWarpSpecializedSm90ELi1EEENSB_IJNSC_ILi64EEENSC_ILi128EEENSB_IJSI_EEEEEENS_10bfloat16_tESM_NSA_8TiledMMAINSA_8MMA_AtomIJNSA_4SM904GMMA28MMA_64x128x16_F32BF16BF16_SSILNSQ_5MajorE0ELSS_1ELNSQ_7ScaleInE1ELST_1EEEEEENSA_6LayoutINSB_IJSE_SE_SE_EEENSB_IJNSC_ILi0EEESY_SY_EEEEENSB_IJNSA_10UnderscoreES11_S11_EEEEENS7_6detail26Sm90ImplicitGemmTileTraitsINSA_20SM90_TMA_LOAD_IM2COLENSA_14ComposedLayoutINSA_7SwizzleILi3ELi4ELi3EEENSA_18smem_ptr_flag_bitsILi16EEENSW_INSB_IJNSB_IJNSC_ILi8EEES1C_EEENSB_IJSI_SE_EEENSB_IJSE_NSC_ILi9EEEEEEEEENSB_IJNSB_IJSI_NSC_ILi512EEEEEENSB_IJSE_SY_EEENSB_IJSY_NSC_ILi4096EEEEEEEEEEEEEvEENS15_INSA_23SM90_TMA_LOAD_MULTICASTENS17_IS19_S1B_NSW_INSB_IJNSB_IJSI_SD_EEES1D_S1G_EEENSB_IJNSB_IJSE_S1L_EEES1J_NSB_IJSY_NSC_ILi8192EEEEEEEEEEEEEvEEEENS_8epilogue10collective6detail29Sm90TmaWarpSpecializedAdapterINS23_15DefaultEpilogueISM_NSB_IJNSB_IJllllEEESE_SY_EEES28_NS22_6thread17LinearCombinationISM_Li1EffLNS29_9ScaleType4KindE0ELNS_15FloatRoundStyleE2ESM_EENS_4gemm15EpilogueDefaultEEEEEvvEEEEvNT_6ParamsE,(.L_x_169 - _ZN7cutlass13device_kernelINS_4conv6kernel13ConvUniversalINS1_16ConvProblemShapeILNS1_8OperatorE1ELi3EEENS1_10collective14CollectiveConvINS1_46MainloopSm90TmaGmmaWarpSpecializedImplicitGemmILS5_1ELi9ELi3EN4cute5tupleIJNSA_1CILi2EEENSC_ILi1EEESE_EEENS1_36KernelImplicitTmaWarpSpecializedSm90ELi1EEENSB_IJNSC_ILi64EEENSC_ILi128EEENSB_IJSI_EEEEEENS_10bfloat16_tESM_NSA_8TiledMMAINSA_8MMA_AtomIJNSA_4SM904GMMA28MMA_64x128x16_F32BF16BF16_SSILNSQ_5MajorE0ELSS_1ELNSQ_7ScaleInE1ELST_1EEEEEENSA_6LayoutINSB_IJSE_SE_SE_EEENSB_IJNSC_ILi0EEESY_SY_EEEEENSB_IJNSA_10UnderscoreES11_S11_EEEEENS7_6detail26Sm90ImplicitGemmTileTraitsINSA_20SM90_TMA_LOAD_IM2COLENSA_14ComposedLayoutINSA_7SwizzleILi3ELi4ELi3EEENSA_18smem_ptr_flag_bitsILi16EEENSW_INSB_IJNSB_IJNSC_ILi8EEES1C_EEENSB_IJSI_SE_EEENSB_IJSE_NSC_ILi9EEEEEEEEENSB_IJNSB_IJSI_NSC_ILi512EEEEEENSB_IJSE_SY_EEENSB_IJSY_NSC_ILi4096EEEEEEEEEEEEEvEENS15_INSA_23SM90_TMA_LOAD_MULTICASTENS17_IS19_S1B_NSW_INSB_IJNSB_IJSI_SD_EEES1D_S1G_EEENSB_IJNSB_IJSE_S1L_EEES1J_NSB_IJSY_NSC_ILi8192EEEEEEEEEEEEEvEEEENS_8epilogue10collective6detail29Sm90TmaWarpSpecializedAdapterINS23_15DefaultEpilogueISM_NSB_IJNSB_IJllllEEESE_SY_EEES28_NS22_6thread17LinearCombinationISM_Li1EffLNS29_9ScaleType4KindE0ELNS_15FloatRoundStyleE2ESM_EENS_4gemm15EpilogueDefaultEEEEEvvEEEEvNT_6ParamsE)
        .other          _ZN7cutlass13device_kernelINS_4conv6kernel13ConvUniversalINS1_16ConvProblemShapeILNS1_8OperatorE1ELi3EEENS1_10collective14CollectiveConvINS1_46MainloopSm90TmaGmmaWarpSpecializedImplicitGemmILS5_1ELi9ELi3EN4cute5tupleIJNSA_1CILi2EEENSC_ILi1EEESE_EEENS1_36KernelImplicitTmaWarpSpecializedSm90ELi1EEENSB_IJNSC_ILi64EEENSC_ILi128EEENSB_IJSI_EEEEEENS_10bfloat16_tESM_NSA_8TiledMMAINSA_8MMA_AtomIJNSA_4SM904GMMA28MMA_64x128x16_F32BF16BF16_SSILNSQ_5MajorE0ELSS_1ELNSQ_7ScaleInE1ELST_1EEEEEENSA_6LayoutINSB_IJSE_SE_SE_EEENSB_IJNSC_ILi0EEESY_SY_EEEEENSB_IJNSA_10UnderscoreES11_S11_EEEEENS7_6detail26Sm90ImplicitGemmTileTraitsINSA_20SM90_TMA_LOAD_IM2COLENSA_14ComposedLayoutINSA_7SwizzleILi3ELi4ELi3EEENSA_18smem_ptr_flag_bitsILi16EEENSW_INSB_IJNSB_IJNSC_ILi8EEES1C_EEENSB_IJSI_SE_EEENSB_IJSE_NSC_ILi9EEEEEEEEENSB_IJNSB_IJSI_NSC_ILi512EEEEEENSB_IJSE_SY_EEENSB_IJSY_NSC_ILi4096EEEEEEEEEEEEEvEENS15_INSA_23SM90_TMA_LOAD_MULTICASTENS17_IS19_S1B_NSW_INSB_IJNSB_IJSI_SD_EEES1D_S1G_EEENSB_IJNSB_IJSE_S1L_EEES1J_NSB_IJSY_NSC_ILi8192EEEEEEEEEEEEEvEEEENS_8epilogue10collective6detail29Sm90TmaWarpSpecializedAdapterINS23_15DefaultEpilogueISM_NSB_IJNSB_IJllllEEESE_SY_EEES28_NS22_6thread17LinearCombinationISM_Li1EffLNS29_9ScaleType4KindE0ELNS_15FloatRoundStyleE2ESM_EENS_4gemm15EpilogueDefaultEEEEEvvEEEEvNT_6ParamsE,@"STO_CUDA_ENTRY STV_DEFAULT"
_ZN7cutlass13device_kernelINS_4conv6kernel13ConvUniversalINS1_16ConvProblemShapeILNS1_8OperatorE1ELi3EEENS1_10collective14CollectiveConvINS1_46MainloopSm90TmaGmmaWarpSpecializedImplicitGemmILS5_1ELi9ELi3EN4cute5tupleIJNSA_1CILi2EEENSC_ILi1EEESE_EEENS1_36KernelImplicitTmaWarpSpecializedSm90ELi1EEENSB_IJNSC_ILi64EEENSC_ILi128EEENSB_IJSI_EEEEEENS_10bfloat16_tESM_NSA_8TiledMMAINSA_8MMA_AtomIJNSA_4SM904GMMA28MMA_64x128x16_F32BF16BF16_SSILNSQ_5MajorE0ELSS_1ELNSQ_7ScaleInE1ELST_1EEEEEENSA_6LayoutINSB_IJSE_SE_SE_EEENSB_IJNSC_ILi0EEESY_SY_EEEEENSB_IJNSA_10UnderscoreES11_S11_EEEEENS7_6detail26Sm90ImplicitGemmTileTraitsINSA_20SM90_TMA_LOAD_IM2COLENSA_14ComposedLayoutINSA_7SwizzleILi3ELi4ELi3EEENSA_18smem_ptr_flag_bitsILi16EEENSW_INSB_IJNSB_IJNSC_ILi8EEES1C_EEENSB_IJSI_SE_EEENSB_IJSE_NSC_ILi9EEEEEEEEENSB_IJNSB_IJSI_NSC_ILi512EEEEEENSB_IJSE_SY_EEENSB_IJSY_NSC_ILi4096EEEEEEEEEEEEEvEENS15_INSA_23SM90_TMA_LOAD_MULTICASTENS17_IS19_S1B_NSW_INSB_IJNSB_IJSI_SD_EEES1D_S1G_EEENSB_IJNSB_IJSE_S1L_EEES1J_NSB_IJSY_NSC_ILi8192EEEEEEEEEEEEEvEEEENS_8epilogue10collective6detail29Sm90TmaWarpSpecializedAdapterINS23_15DefaultEpilogueISM_NSB_IJNSB_IJllllEEESE_SY_EEES28_NS22_6thread17LinearCombinationISM_Li1EffLNS29_9ScaleType4KindE0ELNS_15FloatRoundStyleE2ESM_EENS_4gemm15EpilogueDefaultEEEEEvvEEEEvNT_6ParamsE:
[----:B------:R-:W-:Y:S01]  /*0000*/  LDC R1, c[0x0][0x28] ;  /* 0x00000a00ff017b82 */ /* 0x000fe20000000800 */
[----:B------:R-:W0:Y:S01]  /*0010*/  S2R R10, SR_TID.X ;  /* 0x00000000000a7919 */ /* 0x000e220000002100 */
[----:B------:R-:W-:Y:S01]  /*0020*/  ELECT P0, URZ, PT ;  /* 0x00000000003f782f */ /* 0x000fe20003800000 */
[----:B------:R-:W-:Y:S01]  /*0030*/  BSSY B0, `(.L_x_0) ;  /* 0x0000010000007945 */ /* 0x000fe20003800000 */
[----:B------:R-:W1:Y:S01]  /*0040*/  S2R R11, SR_CTAID.X ;  /* 0x00000000000b7919 */ /* 0x000e620000002500 */
[--C-:B0-----:R-:W-:Y:S02]  /*0050*/  SHF.R.U32.HI R0, RZ, 0x5, R10.reuse ;  /* 0x00000005ff007819 */ /* 0x101fe4000001160a */
[----:B------:R-:W-:-:S03]  /*0060*/  SHF.R.U32.HI R3, RZ, 0x7, R10 ;  /* 0x00000007ff037819 */ /* 0x000fc6000001160a */
[----:B------:R-:W0:Y:S04]  /*0070*/  SHFL.IDX PT, R2, R0, RZ, 0x1f ;  /* 0x00001fff00027589 */ /* 0x000e2800000e0000 */
[----:B------:R2:W3:Y:S01]  /*0080*/  SHFL.IDX PT, R9, R3, RZ, 0x1f ;  /* 0x00001fff03097589 */ /* 0x0004e200000e0000 */
[----:B0-----:R-:W-:-:S13]  /*0090*/  ISETP.NE.OR P0, PT, R2, RZ, !P0 ;  /* 0x000000ff0200720c */ /* 0x001fda0004705670 */
[----:B-123--:R-:W-:Y:S05]  /*00a0*/  @P0 BRA `(.L_x_1) ;  /* 0x0000000000200947 */ /* 0x00efea0003800000 */
[----:B------:R-:W-:Y:S02]  /*00b0*/  ULDC.64 UR4, c[0x0][0x198] ;  /* 0x0000660000047ab9 */ /* 0x000fe40000000a00 */
[----:B------:R-:W-:Y:S02]  /*00c0*/  UIADD3 UR6, UP0, UR4, 0xf0, URZ ;  /* 0x000000f004067890 */ /* 0x000fe4000ff1e03f */
[----:B------:R-:W-:Y:S02]  /*00d0*/  UIADD3 UR4, UP1, UR4, 0x270, URZ ;  /* 0x0000027004047890 */ /* 0x000fe4000ff3e03f */
[----:B------:R-:W-:Y:S02]  /*00e0*/  UIADD3.X UR7, URZ, UR5, URZ, UP0, !UPT ;  /* 0x000000053f077290 */ /* 0x000fe400087fe43f */
[----:B------:R-:W-:-:S07]  /*00f0*/  UIADD3.X UR5, URZ, UR5, URZ, UP1, !UPT ;  /* 0x000000053f057290 */ /* 0x000fce0008ffe43f */
[----:B------:R0:W-:Y:S02]  /*0100*/  UTMACCTL.PF [UR6] ;  /* 0x00000000060079b9 */ /* 0x0001e40008040000 */
[----:B------:R0:W-:Y:S02]  /*0110*/  UTMACCTL.PF [UR4] ;  /* 0x00000000040079b9 */ /* 0x0001e40008040000 */
[----:B0-----:R-:W-:Y:S01]  /*0120*/  NOP ;  /* 0x0000000000007918 */ /* 0x001fe20000000000 */
.L_x_1:
[----:B------:R-:W-:Y:S05]  /*0130*/  BSYNC B0 ;  /* 0x0000000000007941 */ /* 0x000fea0003800000 */
.L_x_0:
[----:B------:R-:W0:Y:S01]  /*0140*/  SHFL.IDX PT, R0, R0, RZ, 0x1f ;  /* 0x00001fff00007589 */ /* 0x000e2200000e0000 */
[----:B------:R-:W-:Y:S02]  /*0150*/  SHF.R.S32.HI R3, RZ, 0x1f, R10 ;  /* 0x0000001fff037819 */ /* 0x000fe4000001140a */
[----:B------:R-:W-:Y:S01]  /*0160*/  I2FP.F32.U32 R6, R11 ;  /* 0x0000000b00067245 */ /* 0x000fe20000201000 */
[----:B------:R-:W1:Y:S01]  /*0170*/  S2R R12, SR_CTAID.Y ;  /* 0x00000000000c7919 */ /* 0x000e620000002600 */
[----:B------:R-:W-:-:S04]  /*0180*/  LEA.HI R3, R3, R10, RZ, 0x7 ;  /* 0x0000000a03037211 */ /* 0x000fc800078f38ff */
[----:B------:R-:W-:-:S05]  /*0190*/  LOP3.LUT R3, R3, 0xffffff80, RZ, 0xc0, !PT ;  /* 0xffffff8003037812 */ /* 0x000fca00078ec0ff */
[----:B------:R-:W-:-:S05]  /*01a0*/  IMAD.IADD R14, R10, 0x1, -R3 ;  /* 0x000000010a0e7824 */ /* 0x000fca00078e0a03 */
[----:B------:R-:W-:-:S04]  /*01b0*/  SHF.R.S32.HI R3, RZ, 0x1f, R14 ;  /* 0x0000001fff037819 */ /* 0x000fc8000001140e */
[----:B------:R-:W-:Y:S02]  /*01c0*/  LEA.HI R3, R3, R14, RZ, 0x3 ;  /* 0x0000000e03037211 */ /* 0x000fe400078f18ff */
[----:B0-----:R-:W-:Y:S02]  /*01d0*/  ISETP.NE.AND P0, PT, R0, RZ, PT ;  /* 0x000000ff0000720c */ /* 0x001fe40003f05270 */
[--C-:B------:R-:W-:Y:S02]  /*01e0*/  SHF.R.S32.HI R4, RZ, 0x3, R3.reuse ;  /* 0x00000003ff047819 */ /* 0x100fe40000011403 */
[----:B------:R-:W-:Y:S02]  /*01f0*/  SHF.R.S32.HI R3, RZ, 0x1f, R3 ;  /* 0x0000001fff037819 */ /* 0x000fe40000011403 */
[----:B------:R-:W-:-:S07]  /*0200*/  SHF.R.S32.HI R5, RZ, 0x1f, R0 ;  /* 0x0000001fff057819 */ /* 0x000fce0000011400 */
[----:B-1----:R-:W-:Y:S05]  /*0210*/  @P0 BRA `(.L_x_2) ;  /* 0x00000000008c0947 */ /* 0x002fea0003800000 */
[----:B------:R-:W-:Y:S01]  /*0220*/  ELECT P0, URZ, PT ;  /* 0x00000000003f782f */ /* 0x000fe20003800000 */
[----:B------:R-:W-:-:S12]  /*0230*/  BSSY B0, `(.L_x_2) ;  /* 0x0000021000007945 */ /* 0x000fd80003800000 */
[----:B------:R-:W-:Y:S05]  /*0240*/  @!P0 BRA `(.L_x_3) ;  /* 0x00000000007c8947 */ /* 0x000fea0003800000 */
[----:B------:R-:W0:Y:S01]  /*0250*/  S2UR UR8, SR_CgaCtaId ;  /* 0x00000000000879c3 */ /* 0x000e220000008800 */
[----:B------:R-:W-:Y:S01]  /*0260*/  UMOV UR4, 0x400 ;  /* 0x0000040000047882 */ /* 0x000fe20000000000 */
[----:B------:R-:W-:Y:S01]  /*0270*/  UMOV UR5, 0x1 ;  /* 0x0000000100057882 */ /* 0x000fe20000000000 */
[----:B------:R-:W-:Y:S02]  /*0280*/  UMOV UR6, 0x2 ;  /* 0x0000000200067882 */ /* 0x000fe40000000000 */
[----:B------:R-:W-:-:S04]  /*0290*/  UIADD3 UR6, -UR6, 0x100000, URZ ;  /* 0x0010000006067890 */ /* 0x000fc8000fffe13f */
[----:B------:R-:W-:Y:S02]  /*02a0*/  USHF.L.U32 UR7, UR6, 0xb, URZ ;  /* 0x0000000b06077899 */ /* 0x000fe4000800063f */
[----:B------:R-:W-:Y:S02]  /*02b0*/  USHF.L.U32 UR6, UR6, 0x1, URZ ;  /* 0x0000000106067899 */ /* 0x000fe4000800063f */
[----:B0-----:R-:W-:Y:S02]  /*02c0*/  ULEA UR8, UR8, UR4, 0x18 ;  /* 0x0000000408087291 */ /* 0x001fe4000f8ec03f */
[----:B------:R-:W-:-:S04]  /*02d0*/  UIADD3 UR4, -UR5, 0x100000, URZ ;  /* 0x0010000005047890 */ /* 0x000fc8000fffe13f */
[----:B------:R-:W-:Y:S02]  /*02e0*/  USHF.L.U32 UR5, UR4, 0xb, URZ ;  /* 0x0000000b04057899 */ /* 0x000fe4000800063f */
[----:B------:R-:W-:Y:S01]  /*02f0*/  USHF.L.U32 UR4, UR4, 0x1, URZ ;  /* 0x0000000104047899 */ /* 0x000fe2000800063f */
[----:B------:R-:W0:Y:S11]  /*0300*/  FENCE.VIEW.ASYNC.S ;  /* 0x00000000000073c6 */ /* 0x000e360000000000 */
[----:B0-----:R0:W1:Y:S01]  /*0310*/  SYNCS.EXCH.64 URZ, [UR8+0x36000], UR4 ;  /* 0x03600004083f75b2 */ /* 0x0010620008000100 */
[----:B------:R0:W2:Y:S01]  /*0320*/  SYNCS.EXCH.64 URZ, [UR8+0x36048], UR6 ;  /* 0x03604806083f75b2 */ /* 0x0000a20008000100 */
[----:B------:R0:W3:Y:S01]  /*0330*/  SYNCS.EXCH.64 URZ, [UR8+0x36008], UR4 ;  /* 0x03600804083f75b2 */ /* 0x0000e20008000100 */
[----:B------:R0:W4:Y:S01]  /*0340*/  SYNCS.EXCH.64 URZ, [UR8+0x36050], UR6 ;  /* 0x03605006083f75b2 */ /* 0x0001220008000100 */
[----:B------:R0:W0:Y:S01]  /*0350*/  SYNCS.EXCH.64 URZ, [UR8+0x36010], UR4 ;  /* 0x03601004083f75b2 */ /* 0x0000220008000100 */
        /* <DEDUP_REMOVED lines=13> */
[----:B------:R-:W-:Y:S01]  /*0430*/  NOP ;  /* 0x0000000000007918 */ /* 0x000fe20000000000 */
.L_x_3:
[----:B0-----:R-:W-:Y:S05]  /*0440*/  BSYNC B0 ;  /* 0x0000000000007941 */ /* 0x001fea0003800000 */
.L_x_2:
[----:B------:R-:W-:Y:S01]  /*0450*/  ULDC UR4, c[0x0][0x150] ;  /* 0x0000540000047ab9 */ /* 0x000fe20000000800 */
[----:B------:R-:W-:Y:S01]  /*0460*/  LEA.HI R3, R3, R4, RZ, 0x2 ;  /* 0x0000000403037211 */ /* 0x000fe200078f10ff */
[----:B------:R-:W-:Y:S01]  /*0470*/  FMUL R6, R6, UR4 ;  /* 0x0000000406067c20 */ /* 0x000fe20008400000 */
[----:B------:R-:W-:Y:S01]  /*0480*/  LEA.HI R5, R5, R0, RZ, 0x2 ;  /* 0x0000000005057211 */ /* 0x000fe200078f10ff */
[----:B------:R-:W-:Y:S01]  /*0490*/  ULDC UR4, c[0x0][0x154] ;  /* 0x0000550000047ab9 */ /* 0x000fe20000000800 */
[----:B------:R-:W-:Y:S01]  /*04a0*/  LOP3.LUT R3, R3, 0xfffffffc, RZ, 0xc0, !PT ;  /* 0xfffffffc03037812 */ /* 0x000fe200078ec0ff */
[----:B------:R-:W0:Y:S01]  /*04b0*/  LDC R13, c[0x0][0x140] ;  /* 0x00005000ff0d7b82 */ /* 0x000e220000000800 */
[----:B------:R-:W-:Y:S01]  /*04c0*/  LOP3.LUT R5, R5, 0x3ffffffc, RZ, 0xc0, !PT ;  /* 0x3ffffffc05057812 */ /* 0x000fe200078ec0ff */
[----:B------:R-:W5:Y:S01]  /*04d0*/  F2I.U32.TRUNC.NTZ R6, R6 ;  /* 0x0000000600067305 */ /* 0x000f62000020f000 */
[----:B------:R-:W-:Y:S01]  /*04e0*/  LOP3.LUT P0, RZ, R14, 0x7, RZ, 0xc0, !PT ;  /* 0x000000070eff7812 */ /* 0x000fe2000780c0ff */
[----:B------:R-:W-:Y:S01]  /*04f0*/  IMAD.IADD R3, R4, 0x1, -R3 ;  /* 0x0000000104037824 */ /* 0x000fe200078e0a03 */
[----:B------:R-:W-:Y:S01]  /*0500*/  ISETP.NE.AND P3, PT, R9, 0x1, PT ;  /* 0x000000010900780c */ /* 0x000fe20003f65270 */
[----:B------:R-:W-:Y:S01]  /*0510*/  IMAD.IADD R0, R0, 0x1, -R5 ;  /* 0x0000000100007824 */ /* 0x000fe200078e0a05 */
[----:B------:R-:W-:Y:S01]  /*0520*/  I2FP.F32.U32 R5, R12 ;  /* 0x0000000c00057245 */ /* 0x000fe20000201000 */
[----:B------:R-:W-:Y:S01]  /*0530*/  NOP ;  /* 0x0000000000007918 */ /* 0x000fe20000000000 */
[----:B------:R-:W-:Y:S01]  /*0540*/  NOP ;  /* 0x0000000000007918 */ /* 0x000fe20000000000 */
[----:B------:R-:W-:-:S02]  /*0550*/  IMAD R4, R0, 0x4, R3 ;  /* 0x0000000400047824 */ /* 0x000fc400078e0203 */
[----:B------:R-:W-:Y:S01]  /*0560*/  FMUL R7, R5, UR4 ;  /* 0x0000000405077c20 */ /* 0x000fe20008400000 */
[----:B------:R-:W-:Y:S01]  /*0570*/  ULDC UR4, c[0x0][0x144] ;  /* 0x0000510000047ab9 */ /* 0x000fe20000000800 */
[C---:B------:R-:W-:Y:S01]  /*0580*/  IMAD.SHL.U32 R5, R4.reuse, 0x4, RZ ;  /* 0x0000000404057824 */ /* 0x040fe200078e00ff */
[----:B------:R-:W-:Y:S01]  /*0590*/  LEA.HI R0, R4, R4, RZ, 0x1 ;  /* 0x0000000404007211 */ /* 0x000fe200078f08ff */
[----:B-----5:R-:W-:Y:S02]  /*05a0*/  IMAD.MOV R8, RZ, RZ, -R6 ;  /* 0x000000ffff087224 */ /* 0x020fe400078e0a06 */
[----:B------:R-:W5:Y:S01]  /*05b0*/  F2I.U32.TRUNC.NTZ R7, R7 ;  /* 0x0000000700077305 */ /* 0x000f62000020f000 */
[----:B------:R-:W-:Y:S01]  /*05c0*/  LOP3.LUT R3, R0, 0xfffffffe, RZ, 0xc0, !PT ;  /* 0xfffffffe00037812 */ /* 0x000fe200078ec0ff */
[----:B------:R-:W-:Y:S01]  /*05d0*/  IMAD R0, R8, UR4, R11 ;  /* 0x0000000408007c24 */ /* 0x000fe2000f8e020b */
[----:B------:R-:W-:-:S03]  /*05e0*/  ULDC UR4, c[0x0][0x148] ;  /* 0x0000520000047ab9 */ /* 0x000fc60000000800 */
[----:B------:R-:W-:Y:S01]  /*05f0*/  IMAD.IADD R3, R4, 0x1, -R3 ;  /* 0x0000000104037824 */ /* 0x000fe200078e0a03 */
[----:B0-----:R-:W-:-:S04]  /*0600*/  ISETP.EQ.U32.AND P1, PT, R13, 0x1, PT ;  /* 0x000000010d00780c */ /* 0x001fc80003f22070 */
[----:B------:R-:W-:Y:S02]  /*0610*/  ISETP.NE.AND P4, PT, R3, R0, PT ;  /* 0x000000000300720c */ /* 0x000fe40003f85270 */
[----:B------:R-:W-:Y:S01]  /*0620*/  SHF.R.S32.HI R3, RZ, 0x1f, R2 ;  /* 0x0000001fff037819 */ /* 0x000fe20000011402 */
[----:B-----5:R-:W-:-:S03]  /*0630*/  IMAD.MOV R15, RZ, RZ, -R7 ;  /* 0x000000ffff0f7224 */ /* 0x020fc600078e0a07 */
[----:B------:R-:W-:Y:S02]  /*0640*/  LEA.HI R0, R3, R2, RZ, 0x2 ;  /* 0x0000000203007211 */ /* 0x000fe400078f10ff */
[----:B------:R-:W-:Y:S01]  /*0650*/  LOP3.LUT R3, R4, 0xc, R5, 0x78, !PT ;  /* 0x0000000c04037812 */ /* 0x000fe200078e7805 */
[----:B------:R-:W-:Y:S01]  /*0660*/  IMAD R7, R15, UR4, R12 ;  /* 0x000000040f077c24 */ /* 0x000fe2000f8e020c */
[----:B------:R-:W-:Y:S02]  /*0670*/  LOP3.LUT R5, R0, 0xfffffffc, RZ, 0xc0, !PT ;  /* 0xfffffffc00057812 */ /* 0x000fe400078ec0ff */
[C---:B------:R-:W-:Y:S02]  /*0680*/  ISETP.LT.U32.AND P0, PT, R3.reuse, 0x2, !P0 ;  /* 0x000000020300780c */ /* 0x040fe40004701070 */
[----:B------:R-:W-:Y:S01]  /*0690*/  @P4 LEA.HI R0, R3, R3, RZ, 0x1 ;  /* 0x0000000303004211 */ /* 0x000fe200078f08ff */
[----:B------:R-:W-:Y:S02]  /*06a0*/  IMAD.IADD R8, R2, 0x1, -R5 ;  /* 0x0000000102087824 */ /* 0x000fe400078e0a05 */
[----:B------:R-:W-:Y:S01]  /*06b0*/  IMAD.MOV.U32 R5, RZ, RZ, 0x1 ;  /* 0x00000001ff057424 */ /* 0x000fe200078e00ff */
[----:B------:R-:W-:-:S02]  /*06c0*/  @P4 SHF.R.S32.HI R0, RZ, 0x1, R0 ;  /* 0x00000001ff004819 */ /* 0x000fc40000011400 */
[----:B------:R-:W-:Y:S02]  /*06d0*/  LOP3.LUT P2, RZ, R9, R8, RZ, 0xfc, !PT ;  /* 0x0000000809ff7212 */ /* 0x000fe4000784fcff */
[----:B------:R-:W-:Y:S02]  /*06e0*/  @P4 ISETP.NE.AND P5, PT, R0, R7, PT ;  /* 0x000000070000420c */ /* 0x000fe40003fa5270 */
[----:B------:R-:W-:Y:S02]  /*06f0*/  SEL R4, RZ, 0x1, P2 ;  /* 0x00000001ff047807 */ /* 0x000fe40001000000 */
[----:B------:R-:W-:Y:S02]  /*0700*/  SEL R0, RZ, 0x1, !P0 ;  /* 0x00000001ff007807 */ /* 0x000fe40004000000 */
[----:B------:R-:W-:Y:S02]  /*0710*/  @P4 SEL R5, RZ, 0x1, P5 ;  /* 0x00000001ff054807 */ /* 0x000fe40002800000 */
[----:B------:R-:W-:-:S02]  /*0720*/  SEL R4, R4, 0x2, P3 ;  /* 0x0000000204047807 */ /* 0x000fc40001800000 */
[----:B------:R-:W-:Y:S01]  /*0730*/  LOP3.LUT R5, R5, R0, RZ, 0xc0, !PT ;  /* 0x0000000005057212 */ /* 0x000fe200078ec0ff */
[----:B------:R-:W-:Y:S06]  /*0740*/  @!P1 BRA `(.L_x_4) ;  /* 0x0000000000089947 */ /* 0x000fec0003800000 */
[----:B-1234-:R-:W-:Y:S01]  /*0750*/  UCGABAR_ARV ;  /* 0x00000000000079c7 */ /* 0x01efe20008000000 */
[----:B------:R-:W-:Y:S05]  /*0760*/  BRA `(.L_x_5) ;  /* 0x0000000000047947 */ /* 0x000fea0003800000 */
.L_x_4:
[----:B-1234-:R-:W-:Y:S01]  /*0770*/  NOP ;  /* 0x0000000000007918 */ /* 0x01efe20000000000 */
.L_x_5:
[----:B------:R-:W-:Y:S01]  /*0780*/  ULDC.64 UR4, c[0x0][0x618] ;  /* 0x0001860000047ab9 */ /* 0x000fe20000000a00 */
[----:B------:R-:W-:Y:S01]  /*0790*/  ULDC.64 UR12, c[0x0][0x208] ;  /* 0x00008200000c7ab9 */ /* 0x000fe20000000a00 */
[----:B------:R-:W-:-:S04]  /*07a0*/  ISETP.NE.U32.AND P0, PT, RZ, UR4, PT ;  /* 0x00000004ff007c0c */ /* 0x000fc8000bf05070 */
[----:B------:R-:W-:-:S13]  /*07b0*/  ISETP.NE.AND.EX P0, PT, RZ, UR5, PT, P0 ;  /* 0x00000005ff007c0c */ /* 0x000fda000bf05300 */
[----:B------:R-:W-:Y:S05]  /*07c0*/  @!P0 BRA `(.L_x_6) ;  /* 0x00000000001c8947 */ /* 0x000fea0003800000 */
[----:B------:R-:W0:Y:S02]  /*07d0*/  LDC.64 R6, c[0x0][0x618] ;  /* 0x00018600ff067b82 */ /* 0x000e240000000a00 */
[----:B0-----:R-:W2:Y:S02]  /*07e0*/  LDG.E.64 R6, desc[UR12][R6.64] ;  /* 0x0000000c06067981 */ /* 0x001ea4000c1e1b00 */
[----:B--2---:R-:W-:-:S04]  /*07f0*/  ISETP.NE.U32.AND P0, PT, R6, RZ, PT ;  /* 0x000000ff0600720c */ /* 0x004fc80003f05070 */
[----:B------:R-:W-:-:S13]  /*0800*/  ISETP.NE.AND.EX P0, PT, R7, RZ, PT, P0 ;  /* 0x000000ff0700720c */ /* 0x000fda0003f05300 */
[----:B------:R-:W-:Y:S05]  /*0810*/  @!P0 BRA `(.L_x_6) ;  /* 0x0000000000088947 */ /* 0x000fea0003800000 */
[----:B------:R0:W5:Y:S01]  /*0820*/  LD.E R0, desc[UR12][R6.64] ;  /* 0x0000000c06007980 */ /* 0x000162000c101900 */
[----:B------:R-:W-:Y:S05]  /*0830*/  BRA `(.L_x_7) ;  /* 0x0000000000207947 */ /* 0x000fea0003800000 */
.L_x_6:
[----:B------:R-:W-:Y:S02]  /*0840*/  ULDC.64 UR4, c[0x0][0x608] ;  /* 0x0001820000047ab9 */ /* 0x000fe40000000a00 */
[----:B------:R-:W-:-:S04]  /*0850*/  ISETP.NE.U32.AND P0, PT, RZ, UR4, PT ;  /* 0x00000004ff007c0c */ /* 0x000fc8000bf05070 */
[----:B------:R-:W-:-:S13]  /*0860*/  ISETP.NE.AND.EX P0, PT, RZ, UR5, PT, P0 ;  /* 0x00000005ff007c0c */ /* 0x000fda000bf05300 */
[----:B------:R-:W-:Y:S05]  /*0870*/  @!P0 BRA `(.L_x_8) ;  /* 0x00000000000c8947 */ /* 0x000fea0003800000 */
[----:B------:R-:W0:Y:S02]  /*0880*/  LDC.64 R6, c[0x0][0x608] ;  /* 0x00018200ff067b82 */ /* 0x000e240000000a00 */
[----:B0-----:R1:W5:Y:S01]  /*0890*/  LDG.E R0, desc[UR12][R6.64] ;  /* 0x0000000c06007981 */ /* 0x001362000c1e1900 */
[----:B------:R-:W-:Y:S05]  /*08a0*/  BRA `(.L_x_7) ;  /* 0x0000000000047947 */ /* 0x000fea0003800000 */
.L_x_8:
[----:B------:R-:W2:Y:S02]  /*08b0*/  LDC R0, c[0x0][0x600] ;  /* 0x00018000ff007b82 */ /* 0x000ea40000000800 */
.L_x_7:
[----:B------:R-:W-:Y:S02]  /*08c0*/  ULDC.64 UR4, c[0x0][0x620] ;  /* 0x0001880000047ab9 */ /* 0x000fe40000000a00 */
[----:B------:R-:W-:-:S04]  /*08d0*/  ISETP.NE.U32.AND P0, PT, RZ, UR4, PT ;  /* 0x00000004ff007c0c */ /* 0x000fc8000bf05070 */
[----:B------:R-:W-:-:S13]  /*08e0*/  ISETP.NE.AND.EX P0, PT, RZ, UR5, PT, P0 ;  /* 0x00000005ff007c0c */ /* 0x000fda000bf05300 */
[----:B------:R-:W-:Y:S05]  /*08f0*/  @!P0 BRA `(.L_x_9) ;  /* 0x00000000001c8947 */ /* 0x000fea0003800000 */
[----:B01----:R-:W0:Y:S02]  /*0900*/  LDC.64 R6, c[0x0][0x620] ;  /* 0x00018800ff067b82 */ /* 0x003e240000000a00 */
[----:B0-----:R-:W3:Y:S02]  /*0910*/  LDG.E.64 R6, desc[UR12][R6.64] ;  /* 0x0000000c06067981 */ /* 0x001ee4000c1e1b00 */
[----:B---3--:R-:W-:-:S04]  /*0920*/  ISETP.NE.U32.AND P0, PT, R6, RZ, PT ;  /* 0x000000ff0600720c */ /* 0x008fc80003f05070 */
[----:B------:R-:W-:-:S13]  /*0930*/  ISETP.NE.AND.EX P0, PT, R7, RZ, PT, P0 ;  /* 0x000000ff0700720c */ /* 0x000fda0003f05300 */
[----:B------:R-:W-:Y:S05]  /*0940*/  @!P0 BRA `(.L_x_9) ;  /* 0x0000000000088947 */ /* 0x000fea0003800000 */
[----:B------:R0:W5:Y:S01]  /*0950*/  LD.E R2, desc[UR12][R6.64] ;  /* 0x0000000c06027980 */ /* 0x000162000c101900 */
[----:B------:R-:W-:Y:S05]  /*0960*/  BRA `(.L_x_10) ;  /* 0x0000000000207947 */ /* 0x000fea0003800000 */
.L_x_9:
[----:B------:R-:W-:Y:S02]  /*0970*/  ULDC.64 UR4, c[0x0][0x610] ;  /* 0x0001840000047ab9 */ /* 0x000fe40000000a00 */
[----:B------:R-:W-:-:S04]  /*0980*/  ISETP.NE.U32.AND P0, PT, RZ, UR4, PT ;  /* 0x00000004ff007c0c */ /* 0x000fc8000bf05070 */
[----:B------:R-:W-:-:S13]  /*0990*/  ISETP.NE.AND.EX P0, PT, RZ, UR5, PT, P0 ;  /* 0x00000005ff007c0c */ /* 0x000fda000bf05300 */
[----:B------:R-:W-:Y:S05]  /*09a0*/  @!P0 BRA `(.L_x_11) ;  /* 0x00000000000c8947 */ /* 0x000fea0003800000 */
[----:B01----:R-:W0:Y:S02]  /*09b0*/  LDC.64 R6, c[0x0][0x610] ;  /* 0x00018400ff067b82 */ /* 0x003e240000000a00 */
[----:B0-----:R1:W5:Y:S01]  /*09c0*/  LDG.E R2, desc[UR12][R6.64] ;  /* 0x0000000c06027981 */ /* 0x001362000c1e1900 */
[----:B------:R-:W-:Y:S05]  /*09d0*/  BRA `(.L_x_10) ;  /* 0x0000000000047947 */ /* 0x000fea0003800000 */
.L_x_11:
[----:B------:R-:W3:Y:S02]  /*09e0*/  LDC R2, c[0x0][0x604] ;  /* 0x00018100ff027b82 */ /* 0x000ee40000000800 */
.L_x_10:
[----:B01----:R-:W0:Y:S01]  /*09f0*/  LDC R6, c[0x0][0x3e8] ;  /* 0x0000fa00ff067b82 */ /* 0x003e220000000800 */
[----:B------:R-:W-:Y:S01]  /*0a00*/  ULDC UR4, c[0x0][0x3dc] ;  /* 0x0000f70000047ab9 */ /* 0x000fe20000000800 */
[----:B------:R-:W-:Y:S01]  /*0a10*/  ULDC.64 UR6, c[0x0][0x3e0] ;  /* 0x0000f80000067ab9 */ /* 0x000fe20000000a00 */
[----:B------:R-:W-:Y:S02]  /*0a20*/  UIADD3 UR4, UR4, 0x3f, URZ ;  /* 0x0000003f04047890 */ /* 0x000fe4000fffe03f */
[----:B------:R-:W-:Y:S02]  /*0a30*/  UIMAD UR6, UR7, UR6, URZ ;  /* 0x00000006070672a4 */ /* 0x000fe4000f8e023f */
[----:B------:R-:W-:-:S04]  /*0a40*/  USHF.R.S32.HI UR5, URZ, 0x1f, UR4 ;  /* 0x0000001f3f057899 */ /* 0x000fc80008011404 */
[----:B------:R-:W-:-:S04]  /*0a50*/  ULEA.HI UR5, UR5, UR4, URZ, 0x6 ;  /* 0x0000000405057291 */ /* 0x000fc8000f8f303f */
[----:B------:R-:W-:Y:S01]  /*0a60*/  USHF.R.S32.HI UR15, URZ, 0x6, UR5 ;  /* 0x000000063f0f7899 */ /* 0x000fe20008011405 */
[----:B0-----:R-:W-:-:S05]  /*0a70*/  IMAD R6, R6, UR6, RZ ;  /* 0x0000000606067c24 */ /* 0x001fca000f8e02ff */
[----:B------:R-:W-:Y:S01]  /*0a80*/  IMAD R6, R6, UR15, RZ ;  /* 0x0000000f06067c24 */ /* 0x000fe2000f8e02ff */
[----:B------:R-:W-:Y:S06]  /*0a90*/  @!P1 BRA `(.L_x_12) ;  /* 0x00000000000c9947 */ /* 0x000fec0003800000 */
[----:B------:R-:W-:Y:S01]  /*0aa0*/  UCGABAR_WAIT ;  /* 0x0000000000007dc7 */ /* 0x000fe20008000000 */
[----:B------:R-:W-:Y:S01]  /*0ab0*/  CCTL.IVALL ;  /* 0x00000000ff00798f */ /* 0x000fe20002000000 */
[----:B------:R-:W-:Y:S05]  /*0ac0*/  BRA `(.L_x_13) ;  /* 0x0000000000047947 */ /* 0x000fea0003800000 */
.L_x_12:
[----:B------:R-:W-:Y:S06]  /*0ad0*/  BAR.SYNC.DEFER_BLOCKING 0x0 ;  /* 0x0000000000007b1d */ /* 0x000fec0000010000 */
.L_x_13:
[----:B------:R-:W-:-:S13]  /*0ae0*/  ISETP.NE.AND P0, PT, R9, RZ, PT ;  /* 0x000000ff0900720c */ /* 0x000fda0003f05270 */
[----:B------:R-:W-:Y:S05]  /*0af0*/  @!P0 BRA `(.L_x_14) ;  /* 0x0000005400188947 */ /* 0x000fea0003800000 */
[----:B------:R-:W-:-:S13]  /*0b00*/  ISETP.NE.AND P0, PT, R9, 0x1, PT ;  /* 0x000000010900780c */ /* 0x000fda0003f05270 */
[----:B------:R-:W-:Y:S05]  /*0b10*/  @P0 EXIT ;  /* 0x000000000000094d */ /* 0x000fea0003800000 */
[----:B------:R-:W-:Y:S01]  /*0b20*/  ISETP.GE.AND P0, PT, R6, 0x1, PT ;  /* 0x000000010600780c */ /* 0x000fe20003f06270 */
[----:B------:R-:W-:Y:S01]  /*0b30*/  UMOV UR4, URZ ;  /* 0x0000003f00047c82 */ /* 0x000fe20008000000 */
[----:B------:R-:W-:Y:S02]  /*0b40*/  CS2R R86, SRZ ;  /* 0x0000000000567805 */ /* 0x000fe4000001ff00 */
[----:B------:R-:W-:Y:S02]  /*0b50*/  CS2R R24, SRZ ;  /* 0x0000000000187805 */ /* 0x000fe4000001ff00 */
[----:B------:R-:W-:Y:S02]  /*0b60*/  CS2R R26, SRZ ;  /* 0x00000000001a7805 */ /* 0x000fe4000001ff00 */
[----:B------:R-:W-:Y:S02]  /*0b70*/  CS2R R28, SRZ ;  /* 0x00000000001c7805 */ /* 0x000fe4000001ff00 */
[----:B------:R-:W-:-:S02]  /*0b80*/  CS2R R30, SRZ ;  /* 0x00000000001e7805 */ /* 0x000fc4000001ff00 */
[----:B------:R-:W-:Y:S02]  /*0b90*/  CS2R R32, SRZ ;  /* 0x0000000000207805 */ /* 0x000fe4000001ff00 */
        /* <DEDUP_REMOVED lines=25> */
[----:B------:R-:W-:Y:S01]  /*0d30*/  CS2R R84, SRZ ;  /* 0x0000000000547805 */ /* 0x000fe2000001ff00 */
[----:B------:R-:W-:Y:S06]  /*0d40*/  @!P0 BRA `(.L_x_15) ;  /* 0x0000000000a88947 */ /* 0x000fec0003800000 */
[----:B------:R-:W-:-:S04]  /*0d50*/  LOP3.LUT R7, R4, 0x1, RZ, 0xfc, !PT ;  /* 0x0000000104077812 */ /* 0x000fc800078efcff */
[----:B------:R-:W-:-:S13]  /*0d60*/  ISETP.NE.AND P0, PT, R7, 0x3, PT ;  /* 0x000000030700780c */ /* 0x000fda0003f05270 */
[----:B------:R-:W-:Y:S05]  /*0d70*/  @!P0 BRA `(.L_x_16) ;  /* 0x0000000000048947 */ /* 0x000fea0003800000 */
[----:B------:R-:W-:Y:S01]  /*0d80*/  BPT.TRAP 0x1 ;  /* 0x000000040000795c */ /* 0x000fe20000300000 */
.L_x_16:
[----:B------:R-:W0:Y:S01]  /*0d90*/  S2UR UR5, SR_CgaCtaId ;  /* 0x00000000000579c3 */ /* 0x000e220000008800 */
[----:B------:R-:W-:Y:S01]  /*0da0*/  SHF.L.U32 R7, RZ, 0x1f, RZ ;  /* 0x0000001fff077819 */ /* 0x000fe200000006ff */
[----:B------:R-:W-:Y:S02]  /*0db0*/  UMOV UR4, 0x400 ;  /* 0x0000040000047882 */ /* 0x000fe40000000000 */
[----:B0-----:R-:W-:-:S12]  /*0dc0*/  ULEA UR4, UR5, UR4, 0x18 ;  /* 0x0000000405047291 */ /* 0x001fd8000f8ec03f */
.L_x_17:
[----:B0-----:R-:W-:-:S04]  /*0dd0*/  IMAD.U32 R8, RZ, RZ, UR4 ;  /* 0x00000004ff087e24 */ /* 0x001fc8000f8e00ff */
[----:B------:R0:W1:Y:S03]  /*0de0*/  SYNCS.PHASECHK.TRANS64.TRYWAIT P0, [R8+URZ+0x36000], R7 ;  /* 0x03600007080075a7 */ /* 0x000066000800017f */
[----:B-1----:R-:W-:Y:S05]  /*0df0*/  @!P0 NANOSLEEP.SYNCS 0x989680 ;  /* 0x009896800000895d */ /* 0x002fea0003900000 */
[----:B------:R-:W1:Y:S02]  /*0e00*/  @!P0 SYNCS.PHASECHK.TRANS64 P0, [R8+URZ+0x36000], R7 ;  /* 0x03600007080085a7 */ /* 0x000e64000800007f */
[----:B-1----:R-:W-:Y:S05]  /*0e10*/  @!P0 BRA `(.L_x_17) ;  /* 0xfffffffc00ec8947 */ /* 0x002fea000383ffff */
[----:B------:R-:W-:Y:S01]  /*0e20*/  UIADD3 UR5, UR4, 0x12000, URZ ;  /* 0x0001200004057890 */ /* 0x000fe2000fffe03f */
[----:B------:R-:W-:Y:S01]  /*0e30*/  WARPGROUP.ARRIVE ;  /* 0x00000000000079c5 */ /* 0x000fe20000000000 */
[----:B------:R-:W-:Y:S02]  /*0e40*/  USHF.R.U32.HI UR4, URZ, 0x4, UR4 ;  /* 0x000000043f047899 */ /* 0x000fe40008011604 */
[----:B------:R-:W-:Y:S02]  /*0e50*/  USHF.R.U32.HI UR5, URZ, 0x4, UR5 ;  /* 0x000000043f057899 */ /* 0x000fe40008011605 */
[----:B------:R-:W-:Y:S02]  /*0e60*/  ULOP3.LUT UR4, UR4, 0x3fff, URZ, 0xc0, !UPT ;  /* 0x00003fff04047892 */ /* 0x000fe4000f8ec03f */
[----:B------:R-:W-:Y:S02]  /*0e70*/  ULOP3.LUT UR5, UR5, 0x3fff, URZ, 0xc0, !UPT ;  /* 0x00003fff05057892 */ /* 0x000fe4000f8ec03f */
[----:B------:R-:W-:-:S02]  /*0e80*/  ULOP3.LUT UR9, UR4, 0x10000, URZ, 0xfc, !UPT ;  /* 0x0001000004097892 */ /* 0x000fc4000f8efc3f */
[----:B------:R-:W-:Y:S01]  /*0e90*/  ULOP3.LUT UR8, UR5, 0x2000000, URZ, 0xfc, !UPT ;  /* 0x0200000005087892 */ /* 0x000fe2000f8efc3f */
[----:B------:R-:W-:Y:S02]  /*0ea0*/  UMOV UR7, 0x40000040 ;  /* 0x4000004000077882 */ /* 0x000fe40000000000 */
[----:B------:R-:W-:Y:S02]  /*0eb0*/  UMOV UR5, 0x40000040 ;  /* 0x4000004000057882 */ /* 0x000fe40000000000 */
[----:B------:R-:W-:Y:S02]  /*0ec0*/  UMOV UR4, UR9 ;  /* 0x0000000900047c82 */ /* 0x000fe40008000000 */
[----:B------:R-:W-:Y:S02]  /*0ed0*/  UMOV UR6, UR8 ;  /* 0x0000000800067c82 */ /* 0x000fe40008000000 */
[----:B------:R-:W-:Y:S01]  /*0ee0*/  HGMMA.64x128x16.F32.BF16 R24, gdesc[UR4].tnspB, RZ, !UPT ;  /* 0x41e00000041879f0 */ /* 0x000fe2000c7018ff */
[----:B------:R-:W-:-:S02]  /*0ef0*/  UIADD3 UR4, UR9, 0x2, URZ ;  /* 0x0000000209047890 */ /* 0x000fc4000fffe03f */
[----:B------:R-:W-:Y:S01]  /*0f00*/  UIADD3 UR6, UR8, 0x80, URZ ;  /* 0x0000008008067890 */ /* 0x000fe2000fffe03f */
[----:B------:R-:W-:Y:S01]  /*0f10*/  UMOV UR5, 0x40000040 ;  /* 0x4000004000057882 */ /* 0x000fe20000000000 */
[----:B------:R-:W-:-:S07]  /*0f20*/  UMOV UR7, 0x40000040 ;  /* 0x4000004000077882 */ /* 0x000fce0000000000 */
[----:B------:R-:W-:Y:S01]  /*0f30*/  HGMMA.64x128x16.F32.BF16 R24, gdesc[UR4].tnspB, R24 ;  /* 0x41e00000041879f0 */ /* 0x000fe20008701818 */
[----:B------:R-:W-:Y:S02]  /*0f40*/  UIADD3 UR4, UR9, 0x4, URZ ;  /* 0x0000000409047890 */ /* 0x000fe4000fffe03f */
        /* <DEDUP_REMOVED lines=8> */
[----:B------:R-:W-:Y:S01]  /*0fd0*/  HGMMA.64x128x16.F32.BF16 R24, gdesc[UR4].tnspB, R24, gsb0 ;  /* 0x41e00000041879f0 */ /* 0x000fe20008001818 */
[----:B------:R-:W-:-:S05]  /*0fe0*/  UMOV UR4, 0x1 ;  /* 0x0000000100047882 */ /* 0x000fca0000000000 */
.L_x_15:
[----:B0-----:R-:W-:-:S05]  /*0ff0*/  VIMNMX R7, R6, 0x1, PT ;  /* 0x0000000106077848 */ /* 0x001fca0003fe0100 */
[----:B------:R-:W-:-:S05]  /*1000*/  IMAD.IADD R7, R6, 0x1, -R7 ;  /* 0x0000000106077824 */ /* 0x000fca00078e0a07 */
[----:B------:R-:W-:-:S13]  /*1010*/  ISETP.GE.AND P0, PT, R7, 0x1, PT ;  /* 0x000000010700780c */ /* 0x000fda0003f06270 */
[----:B------:R-:W-:Y:S05]  /*1020*/  @!P0 BRA `(.L_x_18) ;  /* 0x00000004001c8947 */ /* 0x000fea0003800000 */
[----:B------:R-:W0:Y:S01]  /*1030*/  S2UR UR6, SR_CgaCtaId ;  /* 0x00000000000679c3 */ /* 0x000e220000008800 */
[----:B------:R-:W-:Y:S01]  /*1040*/  UMOV UR5, 0x400 ;  /* 0x0000040000057882 */ /* 0x000fe20000000000 */
[----:B------:R-:W-:Y:S01]  /*1050*/  LOP3.LUT R13, R4, 0x1, RZ, 0xfc, !PT ;  /* 0x00000001040d7812 */ /* 0x000fe200078efcff */
[----:B------:R-:W-:Y:S01]  /*1060*/  IMAD.MOV.U32 R12, RZ, RZ, RZ ;  /* 0x000000ffff0c7224 */ /* 0x000fe200078e00ff */
[----:B------:R-:W-:Y:S01]  /*1070*/  UISETP.NE.U32.AND UP0, UPT, UR4, URZ, UPT ;  /* 0x0000003f0400728c */ /* 0x000fe2000bf05070 */
[----:B------:R-:W-:Y:S02]  /*1080*/  IMAD.MOV.U32 R8, RZ, RZ, R7 ;  /* 0x000000ffff087224 */ /* 0x000fe400078e0007 */
[----:B------:R-:W-:Y:S01]  /*1090*/  IMAD.MOV.U32 R9, RZ, RZ, RZ ;  /* 0x000000ffff097224 */ /* 0x000fe200078e00ff */
[----:B0-----:R-:W-:-:S04]  /*10a0*/  ULEA UR7, UR6, UR5, 0x18 ;  /* 0x0000000506077291 */ /* 0x001fc8000f8ec03f */
[----:B------:R-:W-:Y:S02]  /*10b0*/  UIADD3 UR6, UR7, 0x12000, URZ ;  /* 0x0001200007067890 */ /* 0x000fe4000fffe03f */
[----:B------:R-:W-:Y:S02]  /*10c0*/  USHF.R.U32.HI UR5, URZ, 0x4, UR7 ;  /* 0x000000043f057899 */ /* 0x000fe40008011607 */
[----:B------:R-:W-:Y:S02]  /*10d0*/  USHF.R.U32.HI UR6, URZ, 0x4, UR6 ;  /* 0x000000043f067899 */ /* 0x000fe40008011606 */
[----:B------:R-:W-:Y:S02]  /*10e0*/  ULOP3.LUT UR5, UR5, 0x3fff, URZ, 0xc0, !UPT ;  /* 0x00003fff05057892 */ /* 0x000fe4000f8ec03f */
[----:B------:R-:W-:Y:S02]  /*10f0*/  ULOP3.LUT UR6, UR6, 0x3fff, URZ, 0xc0, !UPT ;  /* 0x00003fff06067892 */ /* 0x000fe4000f8ec03f */
[----:B------:R-:W-:-:S02]  /*1100*/  ULOP3.LUT UR14, UR5, 0x10000, URZ, 0xfc, !UPT ;  /* 0x00010000050e7892 */ /* 0x000fc4000f8efc3f */
[----:B------:R-:W-:-:S12]  /*1110*/  ULOP3.LUT UR15, UR6, 0x2000000, URZ, 0xfc, !UPT ;  /* 0x02000000060f7892 */ /* 0x000fd8000f8efc3f */
.L_x_23:
[----:B------:R-:W-:-:S13]  /*1120*/  ISETP.NE.AND P1, PT, R13, 0x3, PT ;  /* 0x000000030d00780c */ /* 0x000fda0003f25270 */
[----:B------:R-:W-:Y:S05]  /*1130*/  @!P1 BRA `(.L_x_19) ;  /* 0x0000000000049947 */ /* 0x000fea0003800000 */
[----:B------:R-:W-:Y:S01]  /*1140*/  BPT.TRAP 0x1 ;  /* 0x000000040000795c */ /* 0x000fe20000300000 */
.L_x_19:
[----:B------:R-:W-:Y:S01]  /*1150*/  SHF.L.U32 R10, R12, 0x1f, RZ ;  /* 0x0000001f0c0a7819 */ /* 0x000fe200000006ff */
[----:B------:R-:W-:-:S12]  /*1160*/  ULEA UR5, UR4, UR7, 0x3 ;  /* 0x0000000704057291 */ /* 0x000fd8000f8e183f */
.L_x_20:
[----:B0-----:R-:W-:-:S04]  /*1170*/  IMAD.U32 R11, RZ, RZ, UR5 ;  /* 0x00000005ff0b7e24 */ /* 0x001fc8000f8e00ff */
[----:B------:R0:W1:Y:S03]  /*1180*/  SYNCS.PHASECHK.TRANS64.TRYWAIT P0, [R11+URZ+0x36000], R10 ;  /* 0x0360000a0b0075a7 */ /* 0x000066000800017f */
[----:B-1----:R-:W-:Y:S05]  /*1190*/  @!P0 NANOSLEEP.SYNCS 0x989680 ;  /* 0x009896800000895d */ /* 0x002fea0003900000 */
[----:B------:R-:W1:Y:S02]  /*11a0*/  @!P0 SYNCS.PHASECHK.TRANS64 P0, [R11+URZ+0x36000], R10 ;  /* 0x0360000a0b0085a7 */ /* 0x000e64000800007f */
[----:B-1----:R-:W-:Y:S05]  /*11b0*/  @!P0 BRA `(.L_x_20) ;  /* 0xfffffffc00ec8947 */ /* 0x002fea000383ffff */
[----:B------:R-:W-:Y:S01]  /*11c0*/  ULEA UR5, UR4, UR14, 0x9 ;  /* 0x0000000e04057291 */ /* 0x000fe2000f8e483f */
[----:B------:R-:W-:Y:S01]  /*11d0*/  WARPGROUP.ARRIVE ;  /* 0x00000000000079c5 */ /* 0x000fe20000000000 */
[----:B------:R-:W-:Y:S01]  /*11e0*/  ULEA UR6, UR4, UR15, 0xa ;  /* 0x0000000f04067291 */ /* 0x000fe2000f8e503f */
[----:B------:R-:W-:Y:S01]  /*11f0*/  UMOV UR9, 0x40000040 ;  /* 0x4000004000097882 */ /* 0x000fe20000000000 */
[----:B------:R-:W-:-:S03]  /*1200*/  UMOV UR11, 0x40000040 ;  /* 0x40000040000b7882 */ /* 0x000fc60000000000 */
[----:B------:R-:W-:Y:S02]  /*1210*/  UMOV UR8, UR5 ;  /* 0x0000000500087c82 */ /* 0x000fe40008000000 */
[----:B------:R-:W-:Y:S02]  /*1220*/  UMOV UR10, UR6 ;  /* 0x00000006000a7c82 */ /* 0x000fe40008000000 */
[----:B------:R-:W-:Y:S01]  /*1230*/  HGMMA.64x128x16.F32.BF16 R24, gdesc[UR8].tnspB, R24, UP0 ;  /* 0x41e00000081879f0 */ /* 0x000fe2000bf01818 */
        /* <DEDUP_REMOVED lines=14> */
[----:B------:R-:W-:Y:S03]  /*1320*/  HGMMA.64x128x16.F32.BF16 R24, gdesc[UR8].tnspB, R24, gsb0 ;  /* 0x41e00000081879f0 */ /* 0x000fe60008001818 */
[----:B------:R-:W-:Y:S02]  /*1330*/  WARPGROUP.DEPBAR.LE gsb0, 0x1 ;  /* 0x00008000000079c5 */ /* 0x000fe40000010100 */
[----:B------:R-:W-:Y:S05]  /*1340*/  @!P1 BRA `(.L_x_21) ;  /* 0x0000000000049947 */ /* 0x000fea0003800000 */
[----:B------:R-:W-:Y:S01]  /*1350*/  BPT.TRAP 0x1 ;  /* 0x000000040000795c */ /* 0x000fe20000300000 */
.L_x_21:
[----:B------:R-:W-:-:S13]  /*1360*/  ISETP.NE.AND P0, PT, R5, RZ, PT ;  /* 0x000000ff0500720c */ /* 0x000fda0003f05270 */
[----:B0-----:R-:W-:-:S05]  /*1370*/  @P0 LEA R10, R9, UR7, 0x3 ;  /* 0x00000007090a0c11 */ /* 0x001fca000f8e18ff */
[----:B------:R-:W-:-:S05]  /*1380*/  @P0 VIADD R10, R10, 0x36048 ;  /* 0x000360480a0a0836 */ /* 0x000fca0000000000 */
[----:B------:R-:W-:-:S04]  /*1390*/  @P0 PRMT R10, R3, 0x654, R10 ;  /* 0x00000654030a0816 */ /* 0x000fc8000000000a */
[----:B------:R0:W-:Y:S01]  /*13a0*/  @P0 SYNCS.ARRIVE.TRANS64.RED.A1T0 RZ, [R10+URZ], RZ ;  /* 0x000000ff0aff09a7 */ /* 0x0001e2000810043f */
[----:B------:R-:W-:-:S13]  /*13b0*/  ISETP.GT.U32.AND P0, PT, R4, 0x1, PT ;  /* 0x000000010400780c */ /* 0x000fda0003f04070 */
[----:B0-----:R-:W-:Y:S05]  /*13c0*/  @P0 BRA `(.L_x_22) ;  /* 0x0000000000040947 */ /* 0x001fea0003800000 */
[----:B------:R-:W-:Y:S01]  /*13d0*/  BPT.TRAP 0x1 ;  /* 0x000000040000795c */ /* 0x000fe20000300000 */
.L_x_22:
[----:B------:R-:W-:Y:S01]  /*13e0*/  UIADD3 UR4, UR4, 0x1, URZ ;  /* 0x0000000104047890 */ /* 0x000fe2000fffe03f */
[C---:B------:R-:W-:Y:S01]  /*13f0*/  ISETP.GT.AND P1, PT, R8.reuse, 0x1, PT ;  /* 0x000000010800780c */ /* 0x040fe20003f24270 */
[----:B------:R-:W-:Y:S02]  /*1400*/  VIADD R9, R9, 0x1 ;  /* 0x0000000109097836 */ /* 0x000fe40000000000 */
[----:B------:R-:W-:Y:S01]  /*1410*/  UISETP.NE.AND UP0, UPT, UR4, 0x9, UPT ;  /* 0x000000090400788c */ /* 0x000fe2000bf05270 */
[----:B------:R-:W-:Y:S02]  /*1420*/  VIADD R8, R8, 0xffffffff ;  /* 0xffffffff08087836 */ /* 0x000fe40000000000 */
[C---:B------:R-:W-:Y:S01]  /*1430*/  ISETP.NE.AND P0, PT, R9.reuse, 0x9, PT ;  /* 0x000000090900780c */ /* 0x040fe20003f05270 */
[----:B------:R-:W-:Y:S02]  /*1440*/  USEL UR5, URZ, 0x1, UP0 ;  /* 0x000000013f057887 */ /* 0x000fe40008000000 */
[----:B------:R-:W-:Y:S01]  /*1450*/  USEL UR4, UR4, URZ, UP0 ;  /* 0x0000003f04047287 */ /* 0x000fe20008000000 */
[----:B------:R-:W-:Y:S01]  /*1460*/  SEL R9, R9, RZ, P0 ;  /* 0x000000ff09097207 */ /* 0x000fe20000000000 */
[----:B------:R-:W-:-:S02]  /*1470*/  UPLOP3.LUT UP0, UPT, UPT, UPT, UPT, 0x80, 0x0 ;  /* 0x000000000000789c */ /* 0x000fc40003f0f070 */
[----:B------:R-:W-:Y:S01]  /*1480*/  LOP3.LUT R12, R12, UR5, RZ, 0x3c, !PT ;  /* 0x000000050c0c7c12 */ /* 0x000fe2000f8e3cff */
[----:B------:R-:W-:Y:S08]  /*1490*/  @P1 BRA `(.L_x_23) ;  /* 0xfffffffc00201947 */ /* 0x000ff0000383ffff */
.L_x_18:
[----:B------:R-:W-:Y:S01]  /*14a0*/  ISETP.GE.AND P0, PT, R6, 0x1, PT ;  /* 0x000000010600780c */ /* 0x000fe20003f06270 */
[----:B------:R-:W-:-:S12]  /*14b0*/  WARPGROUP.DEPBAR.LE gsb0, 0x0 ;  /* 0x00008000000079c5 */ /* 0x000fd80000010000 */
[----:B------:R-:W-:Y:S05]  /*14c0*/  @!P0 BRA `(.L_x_24) ;  /* 0x0000000000548947 */ /* 0x000fea0003800000 */
[----:B------:R-:W-:-:S04]  /*14d0*/  LOP3.LUT R6, R4, 0x1, RZ, 0xfc, !PT ;  /* 0x0000000104067812 */ /* 0x000fc800078efcff */
[----:B------:R-:W-:-:S13]  /*14e0*/  ISETP.NE.AND P0, PT, R6, 0x3, PT ;  /* 0x000000030600780c */ /* 0x000fda0003f05270 */
[----:B------:R-:W-:Y:S05]  /*14f0*/  @!P0 BRA `(.L_x_25) ;  /* 0x0000000000048947 */ /* 0x000fea0003800000 */
[----:B------:R-:W-:Y:S01]  /*1500*/  BPT.TRAP 0x1 ;  /* 0x000000040000795c */ /* 0x000fe20000300000 */
.L_x_25:
[----:B------:R-:W-:Y:S01]  /*1510*/  ISETP.NE.AND P0, PT, R5, RZ, PT ;  /* 0x000000ff0500720c */ /* 0x000fe20003f05270 */
[----:B------:R-:W-:Y:S01]  /*1520*/  BSSY B0, `(.L_x_26) ;  /* 0x000000d000007945 */ /* 0x000fe20003800000 */
[----:B------:R-:W-:-:S11]  /*1530*/  ISETP.GT.U32.AND P1, PT, R4, 0x1, PT ;  /* 0x000000010400780c */ /* 0x000fd60003f24070 */
[----:B------:R-:W-:Y:S05]  /*1540*/  @!P0 BRA `(.L_x_27) ;  /* 0x0000000000288947 */ /* 0x000fea0003800000 */
[----:B------:R-:W0:Y:S01]  /*1550*/  S2R R6, SR_CgaCtaId ;  /* 0x0000000000067919 */ /* 0x000e220000008800 */
[----:B------:R-:W-:-:S05]  /*1560*/  IMAD.WIDE.U32 R4, R7, 0x38e38e39, RZ ;  /* 0x38e38e3907047825 */ /* 0x000fca00078e00ff */
[----:B------:R-:W-:Y:S02]  /*1570*/  SHF.R.U32.HI R4, RZ, 0x1, R5 ;  /* 0x00000001ff047819 */ /* 0x000fe40000011605 */
[----:B------:R-:W-:-:S03]  /*1580*/  MOV R5, 0x400 ;  /* 0x0000040000057802 */ /* 0x000fc60000000f00 */
[----:B------:R-:W-:Y:S01]  /*1590*/  IMAD R7, R4, -0x9, R7 ;  /* 0xfffffff704077824 */ /* 0x000fe200078e0207 */
[----:B0-----:R-:W-:-:S05]  /*15a0*/  LEA R6, R6, R5, 0x18 ;  /* 0x0000000506067211 */ /* 0x001fca00078ec0ff */
[----:B------:R-:W-:-:S04]  /*15b0*/  IMAD R7, R7, 0x8, R6 ;  /* 0x0000000807077824 */ /* 0x000fc800078e0206 */
[----:B------:R-:W-:-:S05]  /*15c0*/  VIADD R4, R7, 0x36048 ;  /* 0x0003604807047836 */ /* 0x000fca0000000000 */
[----:B------:R-:W-:-:S04]  /*15d0*/  PRMT R4, R3, 0x654, R4 ;  /* 0x0000065403047816 */ /* 0x000fc80000000004 */
[----:B------:R0:W-:Y:S03]  /*15e0*/  SYNCS.ARRIVE.TRANS64.RED.A1T0 RZ, [R4+URZ], RZ ;  /* 0x000000ff04ff79a7 */ /* 0x0001e6000810043f */
.L_x_27:
[----:B------:R-:W-:Y:S05]  /*15f0*/  BSYNC B0 ;  /* 0x0000000000007941 */ /* 0x000fea0003800000 */
.L_x_26:
[----:B------:R-:W-:Y:S05]  /*1600*/  @P1 BRA `(.L_x_24) ;  /* 0x0000000000041947 */ /* 0x000fea0003800000 */
[----:B------:R-:W-:Y:S01]  /*1610*/  BPT.TRAP 0x1 ;  /* 0x000000040000795c */ /* 0x000fe20000300000 */
.L_x_24:
[----:B------:R-:W0:Y:S01]  /*1620*/  S2R R3, SR_TID.X ;  /* 0x0000000000037919 */ /* 0x000e220000002100 */
[----:B------:R-:W-:Y:S01]  /*1630*/  ULDC.64 UR4, c[0x0][0x280] ;  /* 0x0000a00000047ab9 */ /* 0x000fe20000000a00 */
[----:B------:R-:W1:Y:S01]  /*1640*/  S2R R5, SR_CTAID.Y ;  /* 0x0000000000057919 */ /* 0x000e620000002600 */
[----:B------:R-:W4:Y:S01]  /*1650*/  S2R R15, SR_CTAID.X ;  /* 0x00000000000f7919 */ /* 0x000f220000002500 */
[----:B0-----:R-:W-:-:S04]  /*1660*/  SHF.R.S32.HI R4, RZ, 0x1f, R3 ;  /* 0x0000001fff047819 */ /* 0x001fc80000011403 */
[----:B------:R-:W-:-:S04]  /*1670*/  LEA.HI R4, R4, R3, RZ, 0x7 ;  /* 0x0000000304047211 */ /* 0x000fc800078f38ff */
[----:B------:R-:W-:Y:S01]  /*1680*/  LOP3.LUT R4, R4, 0xffffff80, RZ, 0xc0, !PT ;  /* 0xffffff8004047812 */ /* 0x000fe200078ec0ff */
[----:B----4-:R-:W-:-:S04]  /*1690*/  IMAD.SHL.U32 R6, R15, 0x40, RZ ;  /* 0x000000400f067824 */ /* 0x010fc800078e00ff */
[----:B------:R-:W-:Y:S02]  /*16a0*/  IMAD.IADD R8, R3, 0x1, -R4 ;  /* 0x0000000103087824 */ /* 0x000fe400078e0a04 */
[----:B-1----:R-:W-:-:S03]  /*16b0*/  IMAD.SHL.U32 R4, R5, 0x80, RZ ;  /* 0x0000008005047824 */ /* 0x002fc600078e00ff */
[----:B------:R-:W-:Y:S02]  /*16c0*/  SHF.R.S32.HI R7, RZ, 0x1f, R8 ;  /* 0x0000001fff077819 */ /* 0x000fe40000011408 */
[----:B------:R-:W-:Y:S02]  /*16d0*/  ISETP.GE.AND P0, PT, R4, UR5, PT ;  /* 0x0000000504007c0c */ /* 0x000fe4000bf06270 */
[----:B------:R-:W-:Y:S02]  /*16e0*/  LEA.HI R3, R7, R8, RZ, 0x2 ;  /* 0x0000000807037211 */ /* 0x000fe400078f10ff */
[----:B------:R-:W-:Y:S02]  /*16f0*/  ISETP.GE.OR P0, PT, R6, UR4, P0 ;  /* 0x0000000406007c0c */ /* 0x000fe40008706670 */
[--C-:B------:R-:W-:Y:S02]  /*1700*/  SHF.R.S32.HI R10, RZ, 0x2, R3.reuse ;  /* 0x00000002ff0a7819 */ /* 0x100fe40000011403 */
[----:B------:R-:W-:-:S04]  /*1710*/  SHF.R.S32.HI R5, RZ, 0x1f, R3 ;  /* 0x0000001fff057819 */ /* 0x000fc80000011403 */
[----:B------:R-:W-:-:S04]  /*1720*/  LEA.HI R5, R5, R10, RZ, 0x3 ;  /* 0x0000000a05057211 */ /* 0x000fc800078f18ff */
[----:B------:R-:W-:Y:S01]  /*1730*/  LOP3.LUT R5, R5, 0xfffffff8, RZ, 0xc0, !PT ;  /* 0xfffffff805057812 */ /* 0x000fe200078ec0ff */
[----:B------:R-:W-:Y:S06]  /*1740*/  @P0 EXIT ;  /* 0x000000000000094d */ /* 0x000fec0003800000 */
[----:B------:R-:W0:Y:S01]  /*1750*/  LDC.64 R16, c[0x0][0x658] ;  /* 0x00019600ff107b82 */ /* 0x000e220000000a00 */
[----:B------:R-:W-:Y:S01]  /*1760*/  IMAD.IADD R10, R10, 0x1, -R5 ;  /* 0x000000010a0a7824 */ /* 0x000fe200078e0a05 */
[----:B------:R-:W-:Y:S02]  /*1770*/  LOP3.LUT R3, R3, 0x7ffffffc, RZ, 0xc0, !PT ;  /* 0x7ffffffc03037812 */ /* 0x000fe400078ec0ff */
[----:B------:R-:W-:Y:S02]  /*1780*/  LEA.HI R5, R7, R8, RZ, 0x5 ;  /* 0x0000000807057211 */ /* 0x000fe400078f28ff */
[----:B------:R-:W-:Y:S01]  /*1790*/  SHF.R.S32.HI R11, RZ, 0x1f, R10 ;  /* 0x0000001fff0b7819 */ /* 0x000fe2000001140a */
[----:B------:R-:W-:Y:S01]  /*17a0*/  IMAD.IADD R3, R8, 0x1, -R3 ;  /* 0x0000000108037824 */ /* 0x000fe200078e0a03 */
[----:B------:R-:W-:Y:S02]  /*17b0*/  SHF.R.S32.HI R5, RZ, 0x5, R5 ;  /* 0x00000005ff057819 */ /* 0x000fe40000011405 */
[----:B---3-5:R-:W-:Y:S01]  /*17c0*/  FSETP.NEU.AND P1, PT, R2, RZ, PT ;  /* 0x000000ff0200720b */ /* 0x028fe20003f2d000 */
[----:B------:R-:W-:-:S02]  /*17d0*/  IMAD.SHL.U32 R3, R3, 0x2, RZ ;  /* 0x0000000203037824 */ /* 0x000fc400078e00ff */
[----:B------:R-:W-:-:S03]  /*17e0*/  IMAD.WIDE R14, R15, 0x40, R10 ;  /* 0x000000400f0e7825 */ /* 0x000fc600078e020a */
[----:B------:R-:W-:Y:S01]  /*17f0*/  SHF.R.S32.HI R9, RZ, 0x1f, R3 ;  /* 0x0000001fff097819 */ /* 0x000fe20000011403 */
[C---:B------:R-:W-:Y:S01]  /*1800*/  IMAD R7, R5.reuse, -0x10, -R6 ;  /* 0xfffffff005077824 */ /* 0x040fe200078e0a06 */
[C---:B------:R-:W-:Y:S01]  /*1810*/  IADD3 R8, P0, R4.reuse, R3, RZ ;  /* 0x0000000304087210 */ /* 0x040fe20007f1e0ff */
[----:B------:R-:W-:Y:S01]  /*1820*/  IMAD.WIDE R14, R5, 0x10, R14 ;  /* 0x00000010050e7825 */ /* 0x000fe200078e020e */
[----:B------:R-:W-:Y:S02]  /*1830*/  IADD3 R3, -R3, UR5, -R4 ;  /* 0x0000000503037c10 */ /* 0x000fe4000fffe904 */
[----:B------:R-:W-:Y:S01]  /*1840*/  LEA.HI.X.SX32 R9, R4, R9, 0x1, P0 ;  /* 0x0000000904097211 */ /* 0x000fe200000f0eff */
[-C--:B0-----:R-:W-:Y:S01]  /*1850*/  IMAD R4, R15, R16.reuse, RZ ;  /* 0x000000100f047224 */ /* 0x081fe200078e02ff */
[----:B------:R-:W-:Y:S02]  /*1860*/  IADD3 R10, R7, UR4, -R10 ;  /* 0x00000004070a7c10 */ /* 0x000fe4000fffe80a */
[----:B------:R-:W-:Y:S01]  /*1870*/  ISETP.GT.AND P0, PT, R3, RZ, PT ;  /* 0x000000ff0300720c */ /* 0x000fe20003f04270 */
[----:B------:R-:W-:Y:S01]  /*1880*/  IMAD.WIDE.U32 R12, R14, R16, R8 ;  /* 0x000000100e0c7225 */ /* 0x000fe200078e0008 */
[----:B------:R-:W-:-:S02]  /*1890*/  SHF.L.U64.HI R11, R16, 0x3, R17 ;  /* 0x00000003100b7819 */ /* 0x000fc40000010211 */
[----:B------:R-:W-:Y:S01]  /*18a0*/  ISETP.GT.AND P2, PT, R10, RZ, P0 ;  /* 0x000000ff0a00720c */ /* 0x000fe20000744270 */
[----:B------:R-:W-:Y:S02]  /*18b0*/  IMAD R7, R14, R17, R4 ;  /* 0x000000110e077224 */ /* 0x000fe400078e0204 */
[----:B------:R-:W-:Y:S02]  /*18c0*/  IMAD.SHL.U32 R16, R16, 0x8, RZ ;  /* 0x0000000810107824 */ /* 0x000fe400078e00ff */
[----:B------:R-:W-:Y:S01]  /*18d0*/  IMAD.IADD R7, R13, 0x1, R7 ;  /* 0x000000010d077824 */ /* 0x000fe200078e0207 */
[----:B------:R-:W-:Y:S07]  /*18e0*/  @!P1 BRA `(.L_x_28) ;  /* 0x0000002c00f49947 */ /* 0x000fee0003800000 */
[----:B------:R-:W-:Y:S01]  /*18f0*/  ULDC.64 UR6, c[0x0][0x630] ;  /* 0x00018c0000067ab9 */ /* 0x000fe20000000a00 */
[----:B------:R-:W-:Y:S01]  /*1900*/  ULDC.64 UR8, c[0x0][0x628] ;  /* 0x00018a0000087ab9 */ /* 0x000fe20000000a00 */
[----:B------:R-:W-:Y:S01]  /*1910*/  IMAD R13, R15, UR6, RZ ;  /* 0x000000060f0d7c24 */ /* 0x000fe2000f8e02ff */
[----:B------:R-:W-:Y:S01]  /*1920*/  ULDC.64 UR4, c[0x0][0x650] ;  /* 0x0001940000047ab9 */ /* 0x000fe20000000a00 */
[----:B------:R-:W-:-:S04]  /*1930*/  IMAD.WIDE.U32 R18, R14, UR6, R8 ;  /* 0x000000060e127c25 */ /* 0x000fc8000f8e0008 */
[----:B------:R-:W-:Y:S01]  /*1940*/  IMAD R13, R14, UR7, R13 ;  /* 0x000000070e0d7c24 */ /* 0x000fe2000f8e020d */
[----:B------:R-:W-:-:S03]  /*1950*/  LEA R4, P1, R18, UR8, 0x1 ;  /* 0x0000000812047c11 */ /* 0x000fc6000f8208ff */
[----:B------:R-:W-:-:S05]  /*1960*/  IMAD.IADD R5, R19, 0x1, R13 ;  /* 0x0000000113057824 */ /* 0x000fca00078e020d */
[----:B------:R-:W-:-:S05]  /*1970*/  LEA.HI.X R5, R18, UR9, R5, 0x1, P1 ;  /* 0x0000000912057c11 */ /* 0x000fca00088f0c05 */
[----:B------:R-:W3:Y:S01]  /*1980*/  @P2 LDG.E.LTC128B.U16 R17, desc[UR12][R4.64] ;  /* 0x0000000c04112981 */ /* 0x000ee2000c1e1520 */
[C---:B------:R-:W-:Y:S01]  /*1990*/  LEA R6, P4, R12.reuse, UR4, 0x1 ;  /* 0x000000040c067c11 */ /* 0x040fe2000f8808ff */
[----:B------:R-:W-:Y:S01]  /*19a0*/  BSSY B0, `(.L_x_29) ;  /* 0x000000b000007945 */ /* 0x000fe20003800000 */
[----:B------:R-:W-:Y:S02]  /*19b0*/  ISETP.GT.AND P1, PT, R3, 0x1, PT ;  /* 0x000000010300780c */ /* 0x000fe40003f24270 */
[----:B------:R-:W-:Y:S02]  /*19c0*/  LEA.HI.X R7, R12, UR5, R7, 0x1, P4 ;  /* 0x000000050c077c11 */ /* 0x000fe4000a0f0c07 */
[----:B------:R-:W-:Y:S01]  /*19d0*/  ISETP.GT.AND P3, PT, R10, RZ, P1 ;  /* 0x000000ff0a00720c */ /* 0x000fe20000f64270 */
[----:B---3--:R-:W-:-:S04]  /*19e0*/  IMAD.U32 R19, R17, 0x10000, RZ ;  /* 0x0001000011137824 */ /* 0x008fc800078e00ff */
[----:B------:R-:W-:-:S04]  /*19f0*/  FMUL R19, R19, R2 ;  /* 0x0000000213137220 */ /* 0x000fc80000400000 */
[----:B--2---:R-:W-:-:S05]  /*1a00*/  FFMA R19, R24, R0, R19 ;  /* 0x0000000018137223 */ /* 0x004fca0000000013 */
[----:B------:R-:W-:-:S05]  /*1a10*/  F2FP.BF16.F32.PACK_AB R19, RZ, R19 ;  /* 0x00000013ff13723e */ /* 0x000fca00000010ff */
[----:B------:R0:W-:Y:S01]  /*1a20*/  @P2 STG.E.U16 desc[UR12][R6.64], R19 ;  /* 0x0000001306002986 */ /* 0x0001e2000c10150c */
[----:B------:R-:W-:Y:S05]  /*1a30*/  @!P3 BRA `(.L_x_30) ;  /* 0x000000000004b947 */ /* 0x000fea0003800000 */
[----:B------:R1:W5:Y:S02]  /*1a40*/  LDG.E.LTC128B.U16 R17, desc[UR12][R4.64+0x2] ;  /* 0x0000020c04117981 */ /* 0x000364000c1e1520 */
.L_x_30:
[----:B------:R-:W-:Y:S05]  /*1a50*/  BSYNC B0 ;  /* 0x0000000000007941 */ /* 0x000fea0003800000 */
.L_x_29:
[----:B------:R-:W-:Y:S01]  /*1a60*/  USHF.L.U32 UR5, UR6, 0x3, URZ ;  /* 0x0000000306057899 */ /* 0x000fe2000800063f */
[----:B-----5:R-:W-:Y:S01]  /*1a70*/  IMAD.U32 R15, R17, 0x10000, RZ ;  /* 0x00010000110f7824 */ /* 0x020fe200078e00ff */
[----:B------:R-:W-:Y:S01]  /*1a80*/  USHF.L.U64.HI UR4, UR6, 0x3, UR7 ;  /* 0x0000000306047899 */ /* 0x000fe20008010207 */
[----:B------:R-:W-:Y:S02]  /*1a90*/  ISETP.GT.AND P0, PT, R10, 0x8, P0 ;  /* 0x000000080a00780c */ /* 0x000fe40000704270 */
[----:B------:R-:W-:Y:S01]  /*1aa0*/  FMUL R12, R15, R2 ;  /* 0x000000020f0c7220 */ /* 0x000fe20000400000 */
[----:B------:R-:W-:Y:S02]  /*1ab0*/  IMAD.U32 R18, RZ, RZ, UR5 ;  /* 0x00000005ff127e24 */ /* 0x000fe4000f8e00ff */
[----:B0-----:R-:W-:Y:S02]  /*1ac0*/  IMAD.U32 R19, RZ, RZ, UR4 ;  /* 0x00000004ff137e24 */ /* 0x001fe4000f8e00ff */
[----:B------:R-:W-:Y:S01]  /*1ad0*/  FFMA R12, R25, R0, R12 ;  /* 0x00000000190c7223 */ /* 0x000fe2000000000c */
[----:B------:R-:W-:-:S04]  /*1ae0*/  IMAD.WIDE.U32 R18, R14, UR6, R18 ;  /* 0x000000060e127c25 */ /* 0x000fc8000f8e0012 */
[----:B------:R-:W-:Y:S02]  /*1af0*/  F2FP.BF16.F32.PACK_AB R12, RZ, R12 ;  /* 0x0000000cff0c723e */ /* 0x000fe400000010ff */
[----:B------:R-:W-:-:S03]  /*1b00*/  IADD3 R14, P2, R8, R18, RZ ;  /* 0x00000012080e7210 */ /* 0x000fc60007f5e0ff */
[----:B------:R0:W-:Y:S01]  /*1b10*/  @P3 STG.E.U16 desc[UR12][R6.64+0x2], R12 ;  /* 0x0000020c06003986 */ /* 0x0001e2000c10150c */
[----:B------:R-:W-:Y:S02]  /*1b20*/  IADD3.X R9, R9, R13, R19, P2, !PT ;  /* 0x0000000d09097210 */ /* 0x000fe400017fe413 */
[----:B------:R-:W-:-:S04]  /*1b30*/  LEA R8, P2, R14, UR8, 0x1 ;  /* 0x000000080e087c11 */ /* 0x000fc8000f8408ff */
[----:B------:R-:W-:Y:S02]  /*1b40*/  LEA.HI.X R9, R14, UR9, R9, 0x1, P2 ;  /* 0x000000090e097c11 */ /* 0x000fe400090f0c09 */
[----:B------:R-:W-:-:S06]  /*1b50*/  PRMT R14, R17, 0x7610, R14 ;  /* 0x00007610110e7816 */ /* 0x000fcc000000000e */
[----:B------:R-:W2:Y:S01]  /*1b60*/  @P0 LDG.E.LTC128B.U16 R14, desc[UR12][R8.64] ;  /* 0x0000000c080e0981 */ /* 0x000ea2000c1e1520 */
[C---:B------:R-:W-:Y:S01]  /*1b70*/  SHF.L.U64.HI R11, R16.reuse, 0x1, R11 ;  /* 0x00000001100b7819 */ /* 0x040fe2000001020b */
[----:B------:R-:W-:Y:S01]  /*1b80*/  BSSY B0, `(.L_x_31) ;  /* 0x000000b000007945 */ /* 0x000fe20003800000 */
[----:B------:R-:W-:Y:S02]  /*1b90*/  LEA R16, P2, R16, R6, 0x1 ;  /* 0x0000000610107211 */ /* 0x000fe400078408ff */
[----:B------:R-:W-:-:S03]  /*1ba0*/  ISETP.GT.AND P1, PT, R10, 0x8, P1 ;  /* 0x000000080a00780c */ /* 0x000fc60000f24270 */
[----:B------:R-:W-:Y:S02]  /*1bb0*/  IMAD.X R17, R11, 0x1, R7, P2 ;  /* 0x000000010b117824 */ /* 0x000fe400010e0607 */
[----:B--2---:R-:W-:-:S04]  /*1bc0*/  IMAD.U32 R13, R14, 0x10000, RZ ;  /* 0x000100000e0d7824 */ /* 0x004fc800078e00ff */
[----:B------:R-:W-:-:S04]  /*1bd0*/  FMUL R13, R13, R2 ;  /* 0x000000020d0d7220 */ /* 0x000fc80000400000 */
[----:B------:R-:W-:-:S05]  /*1be0*/  FFMA R13, R26, R0, R13 ;  /* 0x000000001a0d7223 */ /* 0x000fca000000000d */
[----:B------:R-:W-:-:S05]  /*1bf0*/  F2FP.BF16.F32.PACK_AB R13, RZ, R13 ;  /* 0x0000000dff0d723e */ /* 0x000fca00000010ff */
[----:B------:R0:W-:Y:S01]  /*1c00*/  @P0 STG.E.U16 desc[UR12][R16.64], R13 ;  /* 0x0000000d10000986 */ /* 0x0001e2000c10150c */
[----:B------:R-:W-:Y:S05]  /*1c10*/  @!P1 BRA `(.L_x_32) ;  /* 0x0000000000049947 */ /* 0x000fea0003800000 */
[----:B------:R2:W5:Y:S02]  /*1c20*/  LDG.E.LTC128B.U16 R14, desc[UR12][R8.64+0x2] ;  /* 0x0000020c080e7981 */ /* 0x000564000c1e1520 */
.L_x_32:
[----:B------:R-:W-:Y:S05]  /*1c30*/  BSYNC B0 ;  /* 0x0000000000007941 */ /* 0x000fea0003800000 */
.L_x_31:
[----:B-----5:R-:W-:Y:S01]  /*1c40*/  IMAD.U32 R11, R14, 0x10000, RZ ;  /* 0x000100000e0b7824 */ /* 0x020fe200078e00ff */
[----:B------:R-:W-:Y:S01]  /*1c50*/  ISETP.GT.AND P0, PT, R3, 0x8, PT ;  /* 0x000000080300780c */ /* 0x000fe20003f04270 */
[----:B0-----:R-:W-:Y:S01]  /*1c60*/  @P1 IMAD.MOV.U32 R13, RZ, RZ, R17 ;  /* 0x000000ffff0d1224 */ /* 0x001fe200078e0011 */
[----:B------:R-:W-:Y:S01]  /*1c70*/  BSSY B0, `(.L_x_33) ;  /* 0x000000a000007945 */ /* 0x000fe20003800000 */
[----:B------:R-:W-:Y:S01]  /*1c80*/  FMUL R12, R11, R2 ;  /* 0x000000020b0c7220 */ /* 0x000fe20000400000 */
[----:B------:R-:W-:-:S03]  /*1c90*/  ISETP.GT.AND P2, PT, R10, RZ, P0 ;  /* 0x000000ff0a00720c */ /* 0x000fc60000744270 */
[----:B------:R-:W-:-:S05]  /*1ca0*/  FFMA R12, R27, R0, R12 ;  /* 0x000000001b0c7223 */ /* 0x000fca000000000c */
[----:B------:R-:W-:-:S04]  /*1cb0*/  F2FP.BF16.F32.PACK_AB R12, RZ, R12 ;  /* 0x0000000cff0c723e */ /* 0x000fc800000010ff */
[----:B------:R-:W-:Y:S01]  /*1cc0*/  PRMT R11, R12, 0x7610, R11 ;  /* 0x000076100c0b7816 */ /* 0x000fe2000000000b */
[----:B------:R-:W-:-:S05]  /*1cd0*/  @P1 IMAD.MOV.U32 R12, RZ, RZ, R16 ;  /* 0x000000ffff0c1224 */ /* 0x000fca00078e0010 */
[----:B------:R0:W-:Y:S01]  /*1ce0*/  @P1 STG.E.U16 desc[UR12][R12.64+0x2], R11 ;  /* 0x0000020b0c001986 */ /* 0x0001e2000c10150c */
[----:B------:R-:W-:Y:S05]  /*1cf0*/  @!P2 BRA `(.L_x_34) ;  /* 0x000000000004a947 */ /* 0x000fea0003800000 */
[----:B------:R3:W5:Y:S02]  /*1d00*/  LDG.E.LTC128B.U16 R14, desc[UR12][R4.64+0x10] ;  /* 0x0000100c040e7981 */ /* 0x000764000c1e1520 */
.L_x_34:
[----:B------:R-:W-:Y:S05]  /*1d10*/  BSYNC B0 ;  /* 0x0000000000007941 */ /* 0x000fea0003800000 */
.L_x_33:
[----:B0----5:R-:W-:Y:S01]  /*1d20*/  IMAD.U32 R11, R14, 0x10000, RZ ;  /* 0x000100000e0b7824 */ /* 0x021fe200078e00ff */
[----:B------:R-:W-:Y:S01]  /*1d30*/  ISETP.GT.AND P1, PT, R3, 0x9, PT ;  /* 0x000000090300780c */ /* 0x000fe20003f24270 */
[----:B------:R-:W-:Y:S02]  /*1d40*/  BSSY B0, `(.L_x_35) ;  /* 0x0000008000007945 */ /* 0x000fe40003800000 */
[----:B------:R-:W-:Y:S01]  /*1d50*/  FMUL R11, R11, R2 ;  /* 0x000000020b0b7220 */ /* 0x000fe20000400000 */
[----:B------:R-:W-:-:S03]  /*1d60*/  ISETP.GT.AND P3, PT, R10, RZ, P1 ;  /* 0x000000ff0a00720c */ /* 0x000fc60000f64270 */
[----:B------:R-:W-:-:S05]  /*1d70*/  FFMA R11, R28, R0, R11 ;  /* 0x000000001c0b7223 */ /* 0x000fca000000000b */
[----:B------:R-:W-:-:S05]  /*1d80*/  F2FP.BF16.F32.PACK_AB R11, RZ, R11 ;  /* 0x0000000bff0b723e */ /* 0x000fca00000010ff */
[----:B------:R0:W-:Y:S01]  /*1d90*/  @P2 STG.E.U16 desc[UR12][R6.64+0x10], R11 ;  /* 0x0000100b06002986 */ /* 0x0001e2000c10150c */
[----:B------:R-:W-:Y:S05]  /*1da0*/  @!P3 BRA `(.L_x_36) ;  /* 0x000000000004b947 */ /* 0x000fea0003800000 */
[----:B------:R4:W5:Y:S02]  /*1db0*/  LDG.E.LTC128B.U16 R14, desc[UR12][R4.64+0x12] ;  /* 0x0000120c040e7981 */ /* 0x000964000c1e1520 */
.L_x_36:
[----:B------:R-:W-:Y:S05]  /*1dc0*/  BSYNC B0 ;  /* 0x0000000000007941 */ /* 0x000fea0003800000 */
.L_x_35:
[----:B0----5:R-:W-:Y:S01]  /*1dd0*/  IMAD.U32 R11, R14, 0x10000, RZ ;  /* 0x000100000e0b7824 */ /* 0x021fe200078e00ff */
[----:B------:R-:W-:Y:S01]  /*1de0*/  ISETP.GT.AND P0, PT, R10, 0x8, P0 ;  /* 0x000000080a00780c */ /* 0x000fe20000704270 */
[----:B------:R-:W-:Y:S02]  /*1df0*/  BSSY B0, `(.L_x_37) ;  /* 0x0000007000007945 */ /* 0x000fe40003800000 */
[----:B------:R-:W-:-:S04]  /*1e00*/  FMUL R12, R11, R2 ;  /* 0x000000020b0c7220 */ /* 0x000fc80000400000 */
[----:B------:R-:W-:-:S05]  /*1e10*/  FFMA R12, R29, R0, R12 ;  /* 0x000000001d0c7223 */ /* 0x000fca000000000c */
[----:B------:R-:W-:-:S05]  /*1e20*/  F2FP.BF16.F32.PACK_AB R12, RZ, R12 ;  /* 0x0000000cff0c723e */ /* 0x000fca00000010ff */
[----:B------:R0:W-:Y:S01]  /*1e30*/  @P3 STG.E.U16 desc[UR12][R6.64+0x12], R12 ;  /* 0x0000120c06003986 */ /* 0x0001e2000c10150c */
[----:B------:R-:W-:Y:S05]  /*1e40*/  @!P0 BRA `(.L_x_38) ;  /* 0x0000000000048947 */ /* 0x000fea0003800000 */
[----:B------:R0:W5:Y:S02]  /*1e50*/  LDG.E.LTC128B.U16 R14, desc[UR12][R8.64+0x10] ;  /* 0x0000100c080e7981 */ /* 0x000164000c1e1520 */
.L_x_38:
[----:B------:R-:W-:Y:S05]  /*1e60*/  BSYNC B0 ;  /* 0x0000000000007941 */ /* 0x000fea0003800000 */
.L_x_37:
[----:B-----5:R-:W-:Y:S01]  /*1e70*/  IMAD.U32 R11, R14, 0x10000, RZ ;  /* 0x000100000e0b7824 */ /* 0x020fe200078e00ff */
[----:B------:R-:W-:Y:S01]  /*1e80*/  ISETP.GT.AND P1, PT, R10, 0x8, P1 ;  /* 0x000000080a00780c */ /* 0x000fe20000f24270 */
[----:B0-----:R-:W-:Y:S01]  /*1e90*/  @P0 IMAD.MOV.U32 R12, RZ, RZ, R16 ;  /* 0x000000ffff0c0224 */ /* 0x001fe200078e0010 */
[----:B------:R-:W-:Y:S01]  /*1ea0*/  BSSY B0, `(.L_x_39) ;  /* 0x0000008000007945 */ /* 0x000fe20003800000 */
[----:B------:R-:W-:Y:S01]  /*1eb0*/  FMUL R11, R11, R2 ;  /* 0x000000020b0b7220 */ /* 0x000fe20000400000 */
[----:B------:R-:W-:-:S03]  /*1ec0*/  @P0 IMAD.MOV.U32 R13, RZ, RZ, R17 ;  /* 0x000000ffff0d0224 */ /* 0x000fc600078e0011 */
[----:B------:R-:W-:-:S05]  /*1ed0*/  FFMA R11, R30, R0, R11 ;  /* 0x000000001e0b7223 */ /* 0x000fca000000000b */
[----:B------:R-:W-:-:S05]  /*1ee0*/  F2FP.BF16.F32.PACK_AB R11, RZ, R11 ;  /* 0x0000000bff0b723e */ /* 0x000fca00000010ff */
[----:B------:R0:W-:Y:S01]  /*1ef0*/  @P0 STG.E.U16 desc[UR12][R12.64+0x10], R11 ;  /* 0x0000100b0c000986 */ /* 0x0001e2000c10150c */
[----:B------:R-:W-:Y:S05]  /*1f00*/  @!P1 BRA `(.L_x_40) ;  /* 0x0000000000049947 */ /* 0x000fea0003800000 */
[----:B------:R0:W5:Y:S02]  /*1f10*/  LDG.E.LTC128B.U16 R14, desc[UR12][R8.64+0x12] ;  /* 0x0000120c080e7981 */ /* 0x000164000c1e1520 */
.L_x_40:
[----:B------:R-:W-:Y:S05]  /*1f20*/  BSYNC B0 ;  /* 0x0000000000007941 */ /* 0x000fea0003800000 */
.L_x_39:
[----:B0----5:R-:W-:Y:S01]  /*1f30*/  IMAD.U32 R11, R14, 0x10000, RZ ;  /* 0x000100000e0b7824 */ /* 0x021fe200078e00ff */
[----:B------:R-:W-:Y:S01]  /*1f40*/  ISETP.GT.AND P0, PT, R3, 0x10, PT ;  /* 0x000000100300780c */ /* 0x000fe20003f04270 */
[----:B------:R-:W-:Y:S01]  /*1f50*/  @P1 IMAD.MOV.U32 R13, RZ, RZ, R17 ;  /* 0x000000ffff0d1224 */ /* 0x000fe200078e0011 */
        /* <DEDUP_REMOVED lines=10> */
.L_x_42:
[----:B------:R-:W-:Y:S05]  /*2000*/  BSYNC B0 ;  /* 0x0000000000007941 */ /* 0x000fea0003800000 */
.L_x_41:
        /* <DEDUP_REMOVED lines=10> */
.L_x_44:
[----:B------:R-:W-:Y:S05]  /*20b0*/  BSYNC B0 ;  /* 0x0000000000007941 */ /* 0x000fea0003800000 */
.L_x_43:
        /* <DEDUP_REMOVED lines=9> */
.L_x_46:
[----:B------:R-:W-:Y:S05]  /*2150*/  BSYNC B0 ;  /* 0x0000000000007941 */ /* 0x000fea0003800000 */
.L_x_45:
        /* <DEDUP_REMOVED lines=11> */
.L_x_48:
[----:B------:R-:W-:Y:S05]  /*2210*/  BSYNC B0 ;  /* 0x0000000000007941 */ /* 0x000fea0003800000 */
.L_x_47:
        /* <DEDUP_REMOVED lines=13> */
.L_x_50:
[----:B------:R-:W-:Y:S05]  /*22f0*/  BSYNC B0 ;  /* 0x0000000000007941 */ /* 0x000fea0003800000 */
.L_x_49:
        /* <DEDUP_REMOVED lines=10> */
.L_x_52:
[----:B------:R-:W-:Y:S05]  /*23a0*/  BSYNC B0 ;  /* 0x0000000000007941 */ /* 0x000fea0003800000 */
.L_x_51:
        /* <DEDUP_REMOVED lines=9> */
.L_x_54:
[----:B------:R-:W-:Y:S05]  /*2440*/  BSYNC B0 ;  /* 0x0000000000007941 */ /* 0x000fea0003800000 */
.L_x_53:
        /* <DEDUP_REMOVED lines=11> */
.L_x_56:
[----:B------:R-:W-:Y:S05]  /*2500*/  BSYNC B0 ;  /* 0x0000000000007941 */ /* 0x000fea0003800000 */
.L_x_55:
        /* <DEDUP_REMOVED lines=13> */
.L_x_58:
[----:B------:R-:W-:Y:S05]  /*25e0*/  BSYNC B0 ;  /* 0x0000000000007941 */ /* 0x000fea0003800000 */
.L_x_57:
        /* <DEDUP_REMOVED lines=10> */
.L_x_60:
[----:B------:R-:W-:Y:S05]  /*2690*/  BSYNC B0 ;  /* 0x0000000000007941 */ /* 0x000fea0003800000 */
.L_x_59:
        /* <DEDUP_REMOVED lines=9> */
.L_x_62:
[----:B------:R-:W-:Y:S05]  /*2730*/  BSYNC B0 ;  /* 0x0000000000007941 */ /* 0x000fea0003800000 */
.L_x_61:
        /* <DEDUP_REMOVED lines=11> */
.L_x_64:
[----:B------:R-:W-:Y:S05]  /*27f0*/  BSYNC B0 ;  /* 0x0000000000007941 */ /* 0x000fea0003800000 */
.L_x_63:
        /* <DEDUP_REMOVED lines=13> */
.L_x_66:
[----:B------:R-:W-:Y:S05]  /*28d0*/  BSYNC B0 ;  /* 0x0000000000007941 */ /* 0x000fea0003800000 */
.L_x_65:
        /* <DEDUP_REMOVED lines=10> */
.L_x_68:
[----:B------:R-:W-:Y:S05]  /*2980*/  BSYNC B0 ;  /* 0x0000000000007941 */ /* 0x000fea0003800000 */
.L_x_67:
        /* <DEDUP_REMOVED lines=9> */
.L_x_70:
[----:B------:R-:W-:Y:S05]  /*2a20*/  BSYNC B0 ;  /* 0x0000000000007941 */ /* 0x000fea0003800000 */
.L_x_69:
        /* <DEDUP_REMOVED lines=11> */
.L_x_72:
[----:B------:R-:W-:Y:S05]  /*2ae0*/  BSYNC B0 ;  /* 0x0000000000007941 */ /* 0x000fea0003800000 */
.L_x_71:
        /* <DEDUP_REMOVED lines=13> */
.L_x_74:
[----:B------:R-:W-:Y:S05]  /*2bc0*/  BSYNC B0 ;  /* 0x0000000000007941 */ /* 0x000fea0003800000 */
.L_x_73:
        /* <DEDUP_REMOVED lines=10> */
.L_x_76:
[----:B------:R-:W-:Y:S05]  /*2c70*/  BSYNC B0 ;  /* 0x0000000000007941 */ /* 0x000fea0003800000 */
.L_x_75:
        /* <DEDUP_REMOVED lines=9> */
.L_x_78:
[----:B------:R-:W-:Y:S05]  /*2d10*/  BSYNC B0 ;  /* 0x0000000000007941 */ /* 0x000fea0003800000 */
.L_x_77:
        /* <DEDUP_REMOVED lines=11> */
.L_x_80:
[----:B------:R-:W-:Y:S05]  /*2dd0*/  BSYNC B0 ;  /* 0x0000000000007941 */ /* 0x000fea0003800000 */
.L_x_79:
        /* <DEDUP_REMOVED lines=13> */
.L_x_82:
[----:B------:R-:W-:Y:S05]  /*2eb0*/  BSYNC B0 ;  /* 0x0000000000007941 */ /* 0x000fea0003800000 */
.L_x_81:
        /* <DEDUP_REMOVED lines=10> */
.L_x_84:
[----:B------:R-:W-:Y:S05]  /*2f60*/  BSYNC B0 ;  /* 0x0000000000007941 */ /* 0x000fea0003800000 */
.L_x_83:
        /* <DEDUP_REMOVED lines=9> */
.L_x_86:
[----:B------:R-:W-:Y:S05]  /*3000*/  BSYNC B0 ;  /* 0x0000000000007941 */ /* 0x000fea0003800000 */
.L_x_85:
        /* <DEDUP_REMOVED lines=11> */
.L_x_88:
[----:B------:R-:W-:Y:S05]  /*30c0*/  BSYNC B0 ;  /* 0x0000000000007941 */ /* 0x000fea0003800000 */
.L_x_87:
        /* <DEDUP_REMOVED lines=13> */
.L_x_90:
[----:B------:R-:W-:Y:S05]  /*31a0*/  BSYNC B0 ;  /* 0x0000000000007941 */ /* 0x000fea0003800000 */
.L_x_89:
        /* <DEDUP_REMOVED lines=10> */
.L_x_92:
[----:B------:R-:W-:Y:S05]  /*3250*/  BSYNC B0 ;  /* 0x0000000000007941 */ /* 0x000fea0003800000 */
.L_x_91:
        /* <DEDUP_REMOVED lines=9> */
.L_x_94:
[----:B------:R-:W-:Y:S05]  /*32f0*/  BSYNC B0 ;  /* 0x0000000000007941 */ /* 0x000fea0003800000 */
.L_x_93:
        /* <DEDUP_REMOVED lines=11> */
.L_x_96:
[----:B------:R-:W-:Y:S05]  /*33b0*/  BSYNC B0 ;  /* 0x0000000000007941 */ /* 0x000fea0003800000 */
.L_x_95:
        /* <DEDUP_REMOVED lines=13> */
.L_x_98:
[----:B------:R-:W-:Y:S05]  /*3490*/  BSYNC B0 ;  /* 0x0000000000007941 */ /* 0x000fea0003800000 */
.L_x_97:
        /* <DEDUP_REMOVED lines=10> */
.L_x_100:
[----:B------:R-:W-:Y:S05]  /*3540*/  BSYNC B0 ;  /* 0x0000000000007941 */ /* 0x000fea0003800000 */
.L_x_99:
        /* <DEDUP_REMOVED lines=9> */
.L_x_102:
[----:B------:R-:W-:Y:S05]  /*35e0*/  BSYNC B0 ;  /* 0x0000000000007941 */ /* 0x000fea0003800000 */
.L_x_101:
        /* <DEDUP_REMOVED lines=11> */
.L_x_104:
[----:B------:R-:W-:Y:S05]  /*36a0*/  BSYNC B0 ;  /* 0x0000000000007941 */ /* 0x000fea0003800000 */
.L_x_103:
        /* <DEDUP_REMOVED lines=13> */
.L_x_106:
[----:B------:R-:W-:Y:S05]  /*3780*/  BSYNC B0 ;  /* 0x0000000000007941 */ /* 0x000fea0003800000 */
.L_x_105:
        /* <DEDUP_REMOVED lines=10> */
.L_x_108:
[----:B------:R-:W-:Y:S05]  /*3830*/  BSYNC B0 ;  /* 0x0000000000007941 */ /* 0x000fea0003800000 */
.L_x_107:
        /* <DEDUP_REMOVED lines=9> */
.L_x_110:
[----:B------:R-:W-:Y:S05]  /*38d0*/  BSYNC B0 ;  /* 0x0000000000007941 */ /* 0x000fea0003800000 */
.L_x_109:
        /* <DEDUP_REMOVED lines=11> */
.L_x_112:
[----:B------:R-:W-:Y:S05]  /*3990*/  BSYNC B0 ;  /* 0x0000000000007941 */ /* 0x000fea0003800000 */
.L_x_111:
        /* <DEDUP_REMOVED lines=13> */
.L_x_114:
[----:B------:R-:W-:Y:S05]  /*3a70*/  BSYNC B0 ;  /* 0x0000000000007941 */ /* 0x000fea0003800000 */
.L_x_113:
        /* <DEDUP_REMOVED lines=10> */
.L_x_116:
[----:B------:R-:W-:Y:S05]  /*3b20*/  BSYNC B0 ;  /* 0x0000000000007941 */ /* 0x000fea0003800000 */
.L_x_115:
        /* <DEDUP_REMOVED lines=9> */
.L_x_118:
[----:B------:R-:W-:Y:S05]  /*3bc0*/  BSYNC B0 ;  /* 0x0000000000007941 */ /* 0x000fea0003800000 */
.L_x_117:
        /* <DEDUP_REMOVED lines=11> */
.L_x_120:
[----:B------:R-:W-:Y:S05]  /*3c80*/  BSYNC B0 ;  /* 0x0000000000007941 */ /* 0x000fea0003800000 */
.L_x_119:
        /* <DEDUP_REMOVED lines=13> */
.L_x_122:
[----:B------:R-:W-:Y:S05]  /*3d60*/  BSYNC B0 ;  /* 0x0000000000007941 */ /* 0x000fea0003800000 */
.L_x_121:
        /* <DEDUP_REMOVED lines=10> */
.L_x_124:
[----:B------:R-:W-:Y:S05]  /*3e10*/  BSYNC B0 ;  /* 0x0000000000007941 */ /* 0x000fea0003800000 */
.L_x_123:
        /* <DEDUP_REMOVED lines=9> */
.L_x_126:
[----:B------:R-:W-:Y:S05]  /*3eb0*/  BSYNC B0 ;  /* 0x0000000000007941 */ /* 0x000fea0003800000 */
.L_x_125:
        /* <DEDUP_REMOVED lines=11> */
.L_x_128:
[----:B------:R-:W-:Y:S05]  /*3f70*/  BSYNC B0 ;  /* 0x0000000000007941 */ /* 0x000fea0003800000 */
.L_x_127:
        /* <DEDUP_REMOVED lines=13> */
.L_x_130:
[----:B------:R-:W-:Y:S05]  /*4050*/  BSYNC B0 ;  /* 0x0000000000007941 */ /* 0x000fea0003800000 */
.L_x_129:
        /* <DEDUP_REMOVED lines=10> */
.L_x_132:
[----:B------:R-:W-:Y:S05]  /*4100*/  BSYNC B0 ;  /* 0x0000000000007941 */ /* 0x000fea0003800000 */
.L_x_131:
        /* <DEDUP_REMOVED lines=9> */
.L_x_134:
[----:B------:R-:W-:Y:S05]  /*41a0*/  BSYNC B0 ;  /* 0x0000000000007941 */ /* 0x000fea0003800000 */
.L_x_133:
        /* <DEDUP_REMOVED lines=11> */
.L_x_136:
[----:B------:R-:W-:Y:S05]  /*4260*/  BSYNC B0 ;  /* 0x0000000000007941 */ /* 0x000fea0003800000 */
.L_x_135:
        /* <DEDUP_REMOVED lines=13> */
.L_x_138:
[----:B------:R-:W-:Y:S05]  /*4340*/  BSYNC B0 ;  /* 0x0000000000007941 */ /* 0x000fea0003800000 */
.L_x_137:
        /* <DEDUP_REMOVED lines=10> */
.L_x_140:
[----:B------:R-:W-:Y:S05]  /*43f0*/  BSYNC B0 ;  /* 0x0000000000007941 */ /* 0x000fea0003800000 */
.L_x_139:
        /* <DEDUP_REMOVED lines=9> */
.L_x_142:
[----:B------:R-:W-:Y:S05]  /*4490*/  BSYNC B0 ;  /* 0x0000000000007941 */ /* 0x000fea0003800000 */
.L_x_141:
        /* <DEDUP_REMOVED lines=11> */
.L_x_144:
[----:B------:R-:W-:Y:S05]  /*4550*/  BSYNC B0 ;  /* 0x0000000000007941 */ /* 0x000fea0003800000 */
.L_x_143:
        /* <DEDUP_REMOVED lines=13> */
.L_x_146:
[----:B------:R-:W-:Y:S05]  /*4630*/  BSYNC B0 ;  /* 0x0000000000007941 */ /* 0x000fea0003800000 */
.L_x_145:
        /* <DEDUP_REMOVED lines=10> */
.L_x_148:
[----:B------:R-:W-:Y:S05]  /*46e0*/  BSYNC B0 ;  /* 0x0000000000007941 */ /* 0x000fea0003800000 */
.L_x_147:
[----:B-----5:R-:W-:Y:S01]  /*46f0*/  IMAD.U32 R3, R14, 0x10000, RZ ;  /* 0x000100000e037824 */ /* 0x020fe200078e00ff */
[----:B------:R-:W-:Y:S01]  /*4700*/  ISETP.GT.AND P0, PT, R10, 0x8, P0 ;  /* 0x000000080a00780c */ /* 0x000fe20000704270 */
[----:B------:R-:W-:Y:S02]  /*4710*/  BSSY B0, `(.L_x_149) ;  /* 0x0000007000007945 */ /* 0x000fe40003800000 */
[----:B01-34-:R-:W-:-:S04]  /*4720*/  FMUL R4, R3, R2 ;  /* 0x0000000203047220 */ /* 0x01bfc80000400000 */
[----:B------:R-:W-:-:S05]  /*4730*/  FFMA R4, R85, R0, R4 ;  /* 0x0000000055047223 */ /* 0x000fca0000000004 */
[----:B------:R-:W-:-:S05]  /*4740*/  F2FP.BF16.F32.PACK_AB R4, RZ, R4 ;  /* 0x00000004ff04723e */ /* 0x000fca00000010ff */
[----:B------:R0:W-:Y:S01]  /*4750*/  @P3 STG.E.U16 desc[UR12][R6.64+0xf2], R4 ;  /* 0x0000f20406003986 */ /* 0x0001e2000c10150c */
[----:B------:R-:W-:Y:S05]  /*4760*/  @!P0 BRA `(.L_x_150) ;  /* 0x0000000000048947 */ /* 0x000fea0003800000 */
[----:B------:R1:W5:Y:S02]  /*4770*/  LDG.E.LTC128B.U16 R14, desc[UR12][R8.64+0xf0] ;  /* 0x0000f00c080e7981 */ /* 0x000364000c1e1520 */
.L_x_150:
[----:B------:R-:W-:Y:S05]  /*4780*/  BSYNC B0 ;  /* 0x0000000000007941 */ /* 0x000fea0003800000 */
.L_x_149:
        /* <DEDUP_REMOVED lines=11> */
.L_x_152:
[----:B------:R-:W-:Y:S05]  /*4840*/  BSYNC B0 ;  /* 0x0000000000007941 */ /* 0x000fea0003800000 */
.L_x_151:
[----:B0----5:R-:W-:-:S04]  /*4850*/  IMAD.U32 R3, R14, 0x10000, RZ ;  /* 0x000100000e037824 */ /* 0x021fc800078e00ff */
[----:B------:R-:W-:-:S04]  /*4860*/  FMUL R2, R3, R2 ;  /* 0x0000000203027220 */ /* 0x000fc80000400000 */
[----:B------:R-:W-:Y:S01]  /*4870*/  FFMA R2, R87, R0, R2 ;  /* 0x0000000057027223 */ /* 0x000fe20000000002 */
[----:B------:R-:W-:Y:S06]  /*4880*/  @!P1 EXIT ;  /* 0x000000000000994d */ /* 0x000fec0003800000 */
[----:B------:R-:W-:-:S05]  /*4890*/  F2FP.BF16.F32.PACK_AB R2, RZ, R2 ;  /* 0x00000002ff02723e */ /* 0x000fca00000010ff */
[----:B------:R-:W-:Y:S01]  /*48a0*/  STG.E.U16 desc[UR12][R16.64+0xf2], R2 ;  /* 0x0000f20210007986 */ /* 0x000fe2000c10150c */
[----:B------:R-:W-:Y:S05]  /*48b0*/  EXIT ;  /* 0x000000000000794d */ /* 0x000fea0003800000 */
.L_x_28:
[----:B------:R-:W-:Y:S01]  /*48c0*/  ISETP.GT.AND P3, PT, R3, 0x1, PT ;  /* 0x000000010300780c */ /* 0x000fe20003f64270 */
[----:B------:R-:W-:Y:S01]  /*48d0*/  ULDC.64 UR4, c[0x0][0x650] ;  /* 0x0001940000047ab9 */ /* 0x000fe20000000a00 */
[-C--:B--2---:R-:W-:Y:S01]  /*48e0*/  FMUL R24, R24, R0.reuse ;  /* 0x0000000018187220 */ /* 0x084fe20000400000 */
[-C--:B------:R-:W-:Y:S01]  /*48f0*/  FMUL R25, R25, R0.reuse ;  /* 0x0000000019197220 */ /* 0x080fe20000400000 */
[----:B------:R-:W-:Y:S01]  /*4900*/  ISETP.GT.AND P4, PT, R10, RZ, P3 ;  /* 0x000000ff0a00720c */ /* 0x000fe20001f84270 */
[-C--:B------:R-:W-:Y:S01]  /*4910*/  FMUL R26, R26, R0.reuse ;  /* 0x000000001a1a7220 */ /* 0x080fe20000400000 */
[----:B------:R-:W-:Y:S01]  /*4920*/  LEA R4, P1, R12, UR4, 0x1 ;  /* 0x000000040c047c11 */ /* 0x000fe2000f8208ff */
[----:B------:R-:W-:Y:S01]  /*4930*/  FMUL R27, R27, R0 ;  /* 0x000000001b1b7220 */ /* 0x000fe20000400000 */
[----:B------:R-:W-:Y:S01]  /*4940*/  F2FP.BF16.F32.PACK_AB R24, RZ, R24 ;  /* 0x00000018ff18723e */ /* 0x000fe200000010ff */
[-C--:B------:R-:W-:Y:S01]  /*4950*/  FMUL R28, R28, R0.reuse ;  /* 0x000000001c1c7220 */ /* 0x080fe20000400000 */
[----:B------:R-:W-:Y:S01]  /*4960*/  LEA.HI.X R5, R12, UR5, R7, 0x1, P1 ;  /* 0x000000050c057c11 */ /* 0x000fe200088f0c07 */
[-C--:B------:R-:W-:Y:S01]  /*4970*/  FMUL R29, R29, R0.reuse ;  /* 0x000000001d1d7220 */ /* 0x080fe20000400000 */
[----:B------:R-:W-:Y:S01]  /*4980*/  F2FP.BF16.F32.PACK_AB R25, RZ, R25 ;  /* 0x00000019ff19723e */ /* 0x000fe200000010ff */
[-C--:B------:R-:W-:Y:S01]  /*4990*/  FMUL R30, R30, R0.reuse ;  /* 0x000000001e1e7220 */ /* 0x080fe20000400000 */
[----:B------:R-:W-:Y:S01]  /*49a0*/  ISETP.GT.AND P3, PT, R10, 0x8, P3 ;  /* 0x000000080a00780c */ /* 0x000fe20001f64270 */
[----:B------:R-:W-:Y:S01]  /*49b0*/  @P2 STG.E.U16 desc[UR12][R4.64], R24 ;  /* 0x0000001804002986 */ /* 0x000fe2000c10150c */
[----:B------:R-:W-:Y:S01]  /*49c0*/  SHF.L.U64.HI R11, R16, 0x1, R11 ;  /* 0x00000001100b7819 */ /* 0x000fe2000001020b */
[----:B------:R-:W-:Y:S01]  /*49d0*/  FMUL R31, R31, R0 ;  /* 0x000000001f1f7220 */ /* 0x000fe20000400000 */
[----:B------:R-:W-:Y:S01]  /*49e0*/  ISETP.GT.AND P2, PT, R10, 0x8, P0 ;  /* 0x000000080a00780c */ /* 0x000fe20000744270 */
[----:B------:R-:W-:Y:S01]  /*49f0*/  @P4 STG.E.U16 desc[UR12][R4.64+0x2], R25 ;  /* 0x0000021904004986 */ /* 0x000fe2000c10150c */
[----:B------:R-:W-:Y:S01]  /*4a00*/  LEA R16, P4, R16, R4, 0x1 ;  /* 0x0000000410107211 */ /* 0x000fe200078808ff */
[-C--:B------:R-:W-:Y:S01]  /*4a10*/  FMUL R32, R32, R0.reuse ;  /* 0x0000000020207220 */ /* 0x080fe20000400000 */
[----:B------:R-:W-:Y:S01]  /*4a20*/  ISETP.GT.AND P1, PT, R3, 0x8, PT ;  /* 0x000000080300780c */ /* 0x000fe20003f24270 */
[-C--:B------:R-:W-:Y:S01]  /*4a30*/  FMUL R33, R33, R0.reuse ;  /* 0x0000000021217220 */ /* 0x080fe20000400000 */
[----:B------:R-:W-:Y:S01]  /*4a40*/  ISETP.GT.AND P0, PT, R3, 0x9, PT ;  /* 0x000000090300780c */ /* 0x000fe20003f04270 */
[----:B------:R-:W-:Y:S01]  /*4a50*/  IMAD.X R17, R11, 0x1, R5, P4 ;  /* 0x000000010b117824 */ /* 0x000fe200020e0605 */
[C---:B------:R-:W-:Y:S01]  /*4a60*/  ISETP.GT.AND P5, PT, R10.reuse, RZ, P1 ;  /* 0x000000ff0a00720c */ /* 0x040fe20000fa4270 */
[--C-:B------:R-:W-:Y:S01]  /*4a70*/  @P3 IMAD.MOV.U32 R6, RZ, RZ, R16.reuse ;  /* 0x000000ffff063224 */ /* 0x100fe200078e0010 */
[C---:B------:R-:W-:Y:S01]  /*4a80*/  ISETP.GT.AND P4, PT, R10.reuse, RZ, P0 ;  /* 0x000000ff0a00720c */ /* 0x040fe20000784270 */
[--C-:B------:R-:W-:Y:S01]  /*4a90*/  @P3 IMAD.MOV.U32 R7, RZ, RZ, R17.reuse ;  /* 0x000000ffff073224 */ /* 0x100fe200078e0011 */
[----:B------:R-:W-:Y:S01]  /*4aa0*/  ISETP.GT.AND P1, PT, R10, 0x8, P1 ;  /* 0x000000080a00780c */ /* 0x000fe20000f24270 */
[----:B------:R-:W-:Y:S01]  /*4ab0*/  FMUL R34, R34, R0 ;  /* 0x0000000022227220 */ /* 0x000fe20000400000 */
[----:B------:R-:W-:Y:S01]  /*4ac0*/  F2FP.BF16.F32.PACK_AB R26, RZ, R26 ;  /* 0x0000001aff1a723e */ /* 0x000fe200000010ff */
[-C--:B------:R-:W-:Y:S01]  /*4ad0*/  FMUL R35, R35, R0.reuse ;  /* 0x0000000023237220 */ /* 0x080fe20000400000 */
[----:B------:R-:W-:Y:S01]  /*4ae0*/  F2FP.BF16.F32.PACK_AB R27, RZ, R27 ;  /* 0x0000001bff1b723e */ /* 0x000fe200000010ff */
[----:B------:R-:W-:Y:S01]  /*4af0*/  FMUL R36, R36, R0 ;  /* 0x0000000024247220 */ /* 0x000fe20000400000 */
[----:B------:R-:W-:Y:S01]  /*4b00*/  F2FP.BF16.F32.PACK_AB R28, RZ, R28 ;  /* 0x0000001cff1c723e */ /* 0x000fe200000010ff */
[----:B------:R-:W-:Y:S01]  /*4b10*/  @P2 STG.E.U16 desc[UR12][R16.64], R26 ;  /* 0x0000001a10002986 */ /* 0x000fe2000c10150c */
[----:B------:R-:W-:Y:S01]  /*4b20*/  F2FP.BF16.F32.PACK_AB R29, RZ, R29 ;  /* 0x0000001dff1d723e */ /* 0x000fe200000010ff */
[-C--:B------:R-:W-:Y:S01]  /*4b30*/  FMUL R37, R37, R0.reuse ;  /* 0x0000000025257220 */ /* 0x080fe20000400000 */
[----:B------:R-:W-:Y:S01]  /*4b40*/  ISETP.GT.AND P2, PT, R10, 0x8, P0 ;  /* 0x000000080a00780c */ /* 0x000fe20000744270 */
[----:B------:R0:W-:Y:S01]  /*4b50*/  @P3 STG.E.U16 desc[UR12][R6.64+0x2], R27 ;  /* 0x0000021b06003986 */ /* 0x0001e2000c10150c */
[C---:B------:R-:W-:Y:S01]  /*4b60*/  ISETP.GT.AND P3, PT, R3.reuse, 0x10, PT ;  /* 0x000000100300780c */ /* 0x040fe20003f64270 */
[----:B------:R-:W-:Y:S01]  /*4b70*/  FMUL R38, R38, R0 ;  /* 0x0000000026267220 */ /* 0x000fe20000400000 */
[----:B------:R-:W-:Y:S01]  /*4b80*/  F2FP.BF16.F32.PACK_AB R30, RZ, R30 ;  /* 0x0000001eff1e723e */ /* 0x000fe200000010ff */
[----:B------:R-:W-:Y:S01]  /*4b90*/  @P5 STG.E.U16 desc[UR12][R4.64+0x10], R28 ;  /* 0x0000101c04005986 */ /* 0x000fe2000c10150c */
[----:B------:R-:W-:Y:S01]  /*4ba0*/  ISETP.GT.AND P0, PT, R3, 0x11, PT ;  /* 0x000000110300780c */ /* 0x000fe20003f04270 */
[-C--:B------:R-:W-:Y:S01]  /*4bb0*/  FMUL R39, R39, R0.reuse ;  /* 0x0000000027277220 */ /* 0x080fe20000400000 */
[----:B------:R-:W-:Y:S01]  /*4bc0*/  F2FP.BF16.F32.PACK_AB R31, RZ, R31 ;  /* 0x0000001fff1f723e */ /* 0x000fe200000010ff */
[----:B------:R-:W-:Y:S01]  /*4bd0*/  @P4 STG.E.U16 desc[UR12][R4.64+0x12], R29 ;  /* 0x0000121d04004986 */ /* 0x000fe2000c10150c */
[----:B------:R-:W-:Y:S01]  /*4be0*/  ISETP.GT.AND P4, PT, R10, RZ, P3 ;  /* 0x000000ff0a00720c */ /* 0x000fe20001f84270 */
[----:B------:R-:W-:Y:S01]  /*4bf0*/  FMUL R40, R40, R0 ;  /* 0x0000000028287220 */ /* 0x000fe20000400000 */
[C---:B------:R-:W-:Y:S01]  /*4c00*/  ISETP.GT.AND P3, PT, R10.reuse, 0x8, P3 ;  /* 0x000000080a00780c */ /* 0x040fe20001f64270 */
[--C-:B0-----:R-:W-:Y:S01]  /*4c10*/  @P1 IMAD.MOV.U32 R6, RZ, RZ, R16.reuse ;  /* 0x000000ffff061224 */ /* 0x101fe200078e0010 */
[----:B------:R-:W-:Y:S01]  /*4c20*/  ISETP.GT.AND P5, PT, R10, RZ, P0 ;  /* 0x000000ff0a00720c */ /* 0x000fe200007a4270 */
[--C-:B------:R-:W-:Y:S01]  /*4c30*/  @P1 IMAD.MOV.U32 R7, RZ, RZ, R17.reuse ;  /* 0x000000ffff071224 */ /* 0x100fe200078e0011 */
[----:B------:R-:W-:Y:S01]  /*4c40*/  F2FP.BF16.F32.PACK_AB R32, RZ, R32 ;  /* 0x00000020ff20723e */ /* 0x000fe200000010ff */
[-C--:B------:R-:W-:Y:S01]  /*4c50*/  FMUL R41, R41, R0.reuse ;  /* 0x0000000029297220 */ /* 0x080fe20000400000 */
[----:B------:R-:W-:Y:S01]  /*4c60*/  F2FP.BF16.F32.PACK_AB R33, RZ, R33 ;  /* 0x00000021ff21723e */ /* 0x000fe200000010ff */
[-C--:B------:R-:W-:Y:S01]  /*4c70*/  FMUL R42, R42, R0.reuse ;  /* 0x000000002a2a7220 */ /* 0x080fe20000400000 */
[----:B------:R0:W-:Y:S01]  /*4c80*/  @P1 STG.E.U16 desc[UR12][R6.64+0x10], R30 ;  /* 0x0000101e06001986 */ /* 0x0001e2000c10150c */
[----:B------:R-:W-:Y:S01]  /*4c90*/  ISETP.GT.AND P1, PT, R10, 0x8, P0 ;  /* 0x000000080a00780c */ /* 0x000fe20000724270 */
[----:B------:R-:W-:Y:S01]  /*4ca0*/  FMUL R43, R43, R0 ;  /* 0x000000002b2b7220 */ /* 0x000fe20000400000 */
[----:B------:R-:W-:Y:S01]  /*4cb0*/  F2FP.BF16.F32.PACK_AB R34, RZ, R34 ;  /* 0x00000022ff22723e */ /* 0x000fe200000010ff */
[-C--:B------:R-:W-:Y:S01]  /*4cc0*/  FMUL R44, R44, R0.reuse ;  /* 0x000000002c2c7220 */ /* 0x080fe20000400000 */
[----:B------:R-:W-:Y:S01]  /*4cd0*/  F2FP.BF16.F32.PACK_AB R35, RZ, R35 ;  /* 0x00000023ff23723e */ /* 0x000fe200000010ff */
[-C--:B------:R-:W-:Y:S01]  /*4ce0*/  FMUL R45, R45, R0.reuse ;  /* 0x000000002d2d7220 */ /* 0x080fe20000400000 */
[----:B------:R-:W-:Y:S01]  /*4cf0*/  ISETP.GT.AND P0, PT, R3, 0x19, PT ;  /* 0x000000190300780c */ /* 0x000fe20003f04270 */
[----:B------:R-:W-:Y:S01]  /*4d00*/  FMUL R46, R46, R0 ;  /* 0x000000002e2e7220 */ /* 0x000fe20000400000 */
[----:B------:R-:W-:Y:S01]  /*4d10*/  F2FP.BF16.F32.PACK_AB R36, RZ, R36 ;  /* 0x00000024ff24723e */ /* 0x000fe200000010ff */
[----:B------:R-:W-:Y:S01]  /*4d20*/  FMUL R47, R47, R0 ;  /* 0x000000002f2f7220 */ /* 0x000fe20000400000 */
[----:B------:R-:W-:Y:S01]  /*4d30*/  F2FP.BF16.F32.PACK_AB R37, RZ, R37 ;  /* 0x00000025ff25723e */ /* 0x000fe200000010ff */
[--C-:B0-----:R-:W-:Y:S01]  /*4d40*/  @P2 IMAD.MOV.U32 R6, RZ, RZ, R16.reuse ;  /* 0x000000ffff062224 */ /* 0x101fe200078e0010 */
[----:B------:R-:W-:Y:S01]  /*4d50*/  F2FP.BF16.F32.PACK_AB R38, RZ, R38 ;  /* 0x00000026ff26723e */ /* 0x000fe200000010ff */
[--C-:B------:R-:W-:Y:S01]  /*4d60*/  @P2 IMAD.MOV.U32 R7, RZ, RZ, R17.reuse ;  /* 0x000000ffff072224 */ /* 0x100fe200078e0011 */
[----:B------:R-:W-:Y:S01]  /*4d70*/  F2FP.BF16.F32.PACK_AB R39, RZ, R39 ;  /* 0x00000027ff27723e */ /* 0x000fe200000010ff */
[----:B------:R-:W-:Y:S01]  /*4d80*/  FMUL R48, R48, R0 ;  /* 0x0000000030307220 */ /* 0x000fe20000400000 */
[----:B------:R-:W-:Y:S01]  /*4d90*/  F2FP.BF16.F32.PACK_AB R40, RZ, R40 ;  /* 0x00000028ff28723e */ /* 0x000fe200000010ff */
[-C--:B------:R-:W-:Y:S01]  /*4da0*/  FMUL R49, R49, R0.reuse ;  /* 0x0000000031317220 */ /* 0x080fe20000400000 */
[----:B------:R0:W-:Y:S01]  /*4db0*/  @P2 STG.E.U16 desc[UR12][R6.64+0x12], R31 ;  /* 0x0000121f06002986 */ /* 0x0001e2000c10150c */
[----:B------:R-:W-:Y:S01]  /*4dc0*/  ISETP.GT.AND P2, PT, R3, 0x18, PT ;  /* 0x000000180300780c */ /* 0x000fe20003f44270 */
[-C--:B------:R-:W-:Y:S01]  /*4dd0*/  FMUL R50, R50, R0.reuse ;  /* 0x0000000032327220 */ /* 0x080fe20000400000 */
[----:B------:R-:W-:Y:S01]  /*4de0*/  F2FP.BF16.F32.PACK_AB R41, RZ, R41 ;  /* 0x00000029ff29723e */ /* 0x000fe200000010ff */
[----:B------:R-:W-:Y:S01]  /*4df0*/  @P4 STG.E.U16 desc[UR12][R4.64+0x20], R32 ;  /* 0x0000202004004986 */ /* 0x000fe2000c10150c */
[C---:B------:R-:W-:Y:S01]  /*4e00*/  ISETP.GT.AND P4, PT, R10.reuse, RZ, P2 ;  /* 0x000000ff0a00720c */ /* 0x040fe20001784270 */
[-C--:B------:R-:W-:Y:S01]  /*4e10*/  FMUL R51, R51, R0.reuse ;  /* 0x0000000033337220 */ /* 0x080fe20000400000 */
[C---:B------:R-:W-:Y:S01]  /*4e20*/  ISETP.GT.AND P2, PT, R10.reuse, 0x8, P2 ;  /* 0x000000080a00780c */ /* 0x040fe20001744270 */
[----:B------:R-:W-:Y:S01]  /*4e30*/  @P5 STG.E.U16 desc[UR12][R4.64+0x22], R33 ;  /* 0x0000222104005986 */ /* 0x000fe2000c10150c */
[----:B------:R-:W-:Y:S01]  /*4e40*/  ISETP.GT.AND P5, PT, R10, RZ, P0 ;  /* 0x000000ff0a00720c */ /* 0x000fe200007a4270 */
[----:B------:R-:W-:Y:S01]  /*4e50*/  FMUL R52, R52, R0 ;  /* 0x0000000034347220 */ /* 0x000fe20000400000 */
[----:B------:R-:W-:Y:S01]  /*4e60*/  F2FP.BF16.F32.PACK_AB R42, RZ, R42 ;  /* 0x0000002aff2a723e */ /* 0x000fe200000010ff */
[--C-:B0-----:R-:W-:Y:S01]  /*4e70*/  @P3 IMAD.MOV.U32 R6, RZ, RZ, R16.reuse ;  /* 0x000000ffff063224 */ /* 0x101fe200078e0010 */
[----:B------:R-:W-:Y:S01]  /*4e80*/  F2FP.BF16.F32.PACK_AB R43, RZ, R43 ;  /* 0x0000002bff2b723e */ /* 0x000fe200000010ff */
[--C-:B------:R-:W-:Y:S01]  /*4e90*/  @P3 IMAD.MOV.U32 R7, RZ, RZ, R17.reuse ;  /* 0x000000ffff073224 */ /* 0x100fe200078e0011 */
[----:B------:R-:W-:Y:S01]  /*4ea0*/  F2FP.BF16.F32.PACK_AB R44, RZ, R44 ;  /* 0x0000002cff2c723e */ /* 0x000fe200000010ff */
[-C--:B------:R-:W-:Y:S01]  /*4eb0*/  FMUL R53, R53, R0.reuse ;  /* 0x0000000035357220 */ /* 0x080fe20000400000 */
[----:B------:R-:W-:Y:S01]  /*4ec0*/  F2FP.BF16.F32.PACK_AB R45, RZ, R45 ;  /* 0x0000002dff2d723e */ /* 0x000fe200000010ff */
[-C--:B------:R-:W-:Y:S01]  /*4ed0*/  FMUL R54, R54, R0.reuse ;  /* 0x0000000036367220 */ /* 0x080fe20000400000 */
[----:B------:R0:W-:Y:S01]  /*4ee0*/  @P3 STG.E.U16 desc[UR12][R6.64+0x20], R34 ;  /* 0x0000202206003986 */ /* 0x0001e2000c10150c */
[----:B------:R-:W-:Y:S01]  /*4ef0*/  ISETP.GT.AND P3, PT, R3, 0x20, PT ;  /* 0x000000200300780c */ /* 0x000fe20003f64270 */
[----:B------:R-:W-:Y:S01]  /*4f00*/  FMUL R55, R55, R0 ;  /* 0x0000000037377220 */ /* 0x000fe20000400000 */
[----:B------:R-:W-:Y:S01]  /*4f10*/  F2FP.BF16.F32.PACK_AB R46, RZ, R46 ;  /* 0x0000002eff2e723e */ /* 0x000fe200000010ff */
[-C--:B------:R-:W-:Y:S01]  /*4f20*/  FMUL R56, R56, R0.reuse ;  /* 0x0000000038387220 */ /* 0x080fe20000400000 */
[----:B------:R-:W-:Y:S01]  /*4f30*/  F2FP.BF16.F32.PACK_AB R47, RZ, R47 ;  /* 0x0000002fff2f723e */ /* 0x000fe200000010ff */
[----:B------:R-:W-:Y:S01]  /*4f40*/  FMUL R57, R57, R0 ;  /* 0x0000000039397220 */ /* 0x000fe20000400000 */
[----:B------:R-:W-:Y:S01]  /*4f50*/  F2FP.BF16.F32.PACK_AB R48, RZ, R48 ;  /* 0x00000030ff30723e */ /* 0x000fe200000010ff */
[-C--:B------:R-:W-:Y:S01]  /*4f60*/  FMUL R58, R58, R0.reuse ;  /* 0x000000003a3a7220 */ /* 0x080fe20000400000 */
[----:B------:R-:W-:Y:S01]  /*4f70*/  F2FP.BF16.F32.PACK_AB R49, RZ, R49 ;  /* 0x00000031ff31723e */ /* 0x000fe200000010ff */
        /* <DEDUP_REMOVED lines=10> */
[----:B------:R-:W-:Y:S01]  /*5020*/  ISETP.GT.AND P1, PT, R10, 0x8, P0 ;  /* 0x000000080a00780c */ /* 0x000fe20000724270 */
[-C--:B------:R-:W-:Y:S01]  /*5030*/  FMUL R62, R62, R0.reuse ;  /* 0x000000003e3e7220 */ /* 0x080fe20000400000 */
[----:B------:R-:W-:Y:S01]  /*5040*/  ISETP.GT.AND P0, PT, R3, 0x21, PT ;  /* 0x000000210300780c */ /* 0x000fe20003f04270 */
        /* <DEDUP_REMOVED lines=65> */
[----:B0-----:R-:W-:Y:S01]  /*5460*/  @P1 IMAD.MOV.U32 R6, RZ, RZ, R16 ;  /* 0x000000ffff061224 */ /* 0x001fe200078e0010 */
[----:B------:R-:W-:Y:S01]  /*5470*/  F2FP.BF16.F32.PACK_AB R75, RZ, R75 ;  /* 0x0000004bff4b723e */ /* 0x000fe200000010ff */
[----:B------:R-:W-:Y:S01]  /*5480*/  @P1 IMAD.MOV.U32 R7, RZ, RZ, R17 ;  /* 0x000000ffff071224 */ /* 0x000fe200078e0011 */
        /* <DEDUP_REMOVED lines=10> */
[----:B------:R-:W-:Y:S01]  /*5530*/  FMUL R0, R87, R0 ;  /* 0x0000000057007220 */ /* 0x000fe20000400000 */
[C---:B------:R-:W-:Y:S01]  /*5540*/  ISETP.GT.AND P3, PT, R10.reuse, 0x8, P3 ;  /* 0x000000080a00780c */ /* 0x040fe20001f64270 */
[----:B------:R-:W-:Y:S01]  /*5550*/  @P5 STG.E.U16 desc[UR12][R4.64+0x52], R45 ;  /* 0x0000522d04005986 */ /* 0x000fe2000c10150c */
[----:B------:R-:W-:-:S02]  /*5560*/  ISETP.GT.AND P5, PT, R10, RZ, P0 ;  /* 0x000000ff0a00720c */ /* 0x000fc400007a4270 */
[----:B------:R-:W-:Y:S01]  /*5570*/  F2FP.BF16.F32.PACK_AB R78, RZ, R78 ;  /* 0x0000004eff4e723e */ /* 0x000fe200000010ff */
[----:B0-----:R-:W-:Y:S01]  /*5580*/  @P2 IMAD.MOV.U32 R6, RZ, RZ, R16 ;  /* 0x000000ffff062224 */ /* 0x001fe200078e0010 */
[----:B------:R-:W-:Y:S01]  /*5590*/  F2FP.BF16.F32.PACK_AB R79, RZ, R79 ;  /* 0x0000004fff4f723e */ /* 0x000fe200000010ff */
[----:B------:R-:W-:Y:S01]  /*55a0*/  @P2 IMAD.MOV.U32 R7, RZ, RZ, R17 ;  /* 0x000000ffff072224 */ /* 0x000fe200078e0011 */
[----:B------:R-:W-:Y:S02]  /*55b0*/  F2FP.BF16.F32.PACK_AB R80, RZ, R80 ;  /* 0x00000050ff50723e */ /* 0x000fe400000010ff */
[----:B------:R-:W-:Y:S02]  /*55c0*/  F2FP.BF16.F32.PACK_AB R81, RZ, R81 ;  /* 0x00000051ff51723e */ /* 0x000fe400000010ff */
[----:B------:R0:W-:Y:S01]  /*55d0*/  @P2 STG.E.U16 desc[UR12][R6.64+0x50], R46 ;  /* 0x0000502e06002986 */ /* 0x0001e2000c10150c */
[----:B------:R-:W-:Y:S02]  /*55e0*/  ISETP.GT.AND P2, PT, R3, 0x38, PT ;  /* 0x000000380300780c */ /* 0x000fe40003f44270 */
[----:B------:R-:W-:-:S02]  /*55f0*/  F2FP.BF16.F32.PACK_AB R82, RZ, R82 ;  /* 0x00000052ff52723e */ /* 0x000fc400000010ff */
[----:B------:R-:W-:Y:S02]  /*5600*/  F2FP.BF16.F32.PACK_AB R83, RZ, R83 ;  /* 0x00000053ff53723e */ /* 0x000fe400000010ff */
[----:B------:R-:W-:Y:S02]  /*5610*/  F2FP.BF16.F32.PACK_AB R84, RZ, R84 ;  /* 0x00000054ff54723e */ /* 0x000fe400000010ff */
[----:B------:R-:W-:Y:S02]  /*5620*/  F2FP.BF16.F32.PACK_AB R85, RZ, R85 ;  /* 0x00000055ff55723e */ /* 0x000fe400000010ff */
[----:B------:R-:W-:Y:S01]  /*5630*/  F2FP.BF16.F32.PACK_AB R86, RZ, R86 ;  /* 0x00000056ff56723e */ /* 0x000fe200000010ff */
[----:B0-----:R-:W-:Y:S02]  /*5640*/  @P1 IMAD.MOV.U32 R6, RZ, RZ, R16 ;  /* 0x000000ffff061224 */ /* 0x001fe400078e0010 */
[----:B------:R-:W-:-:S05]  /*5650*/  @P1 IMAD.MOV.U32 R7, RZ, RZ, R17 ;  /* 0x000000ffff071224 */ /* 0x000fca00078e0011 */
[----:B------:R0:W-:Y:S01]  /*5660*/  @P1 STG.E.U16 desc[UR12][R6.64+0x52], R47 ;  /* 0x0000522f06001986 */ /* 0x0001e2000c10150c */
[C---:B------:R-:W-:Y:S02]  /*5670*/  ISETP.GT.AND P1, PT, R10.reuse, 0x8, P0 ;  /* 0x000000080a00780c */ /* 0x040fe40000724270 */
[----:B------:R-:W-:Y:S01]  /*5680*/  ISETP.GT.AND P0, PT, R3, 0x39, PT ;  /* 0x000000390300780c */ /* 0x000fe20003f04270 */
[----:B------:R-:W-:Y:S01]  /*5690*/  @P4 STG.E.U16 desc[UR12][R4.64+0x60], R48 ;  /* 0x0000603004004986 */ /* 0x000fe2000c10150c */
[C---:B------:R-:W-:Y:S02]  /*56a0*/  ISETP.GT.AND P4, PT, R10.reuse, RZ, P2 ;  /* 0x000000ff0a00720c */ /* 0x040fe40001784270 */
[C---:B------:R-:W-:Y:S01]  /*56b0*/  ISETP.GT.AND P2, PT, R10.reuse, 0x8, P2 ;  /* 0x000000080a00780c */ /* 0x040fe20001744270 */
[----:B------:R-:W-:Y:S01]  /*56c0*/  @P5 STG.E.U16 desc[UR12][R4.64+0x62], R49 ;  /* 0x0000623104005986 */ /* 0x000fe2000c10150c */
[----:B------:R-:W-:Y:S01]  /*56d0*/  ISETP.GT.AND P5, PT, R10, RZ, P0 ;  /* 0x000000ff0a00720c */ /* 0x000fe200007a4270 */
[----:B0-----:R-:W-:-:S02]  /*56e0*/  @P3 IMAD.MOV.U32 R6, RZ, RZ, R16 ;  /* 0x000000ffff063224 */ /* 0x001fc400078e0010 */
[----:B------:R-:W-:-:S05]  /*56f0*/  @P3 IMAD.MOV.U32 R7, RZ, RZ, R17 ;  /* 0x000000ffff073224 */ /* 0x000fca00078e0011 */
[----:B------:R0:W-:Y:S01]  /*5700*/  @P3 STG.E.U16 desc[UR12][R6.64+0x60], R50 ;  /* 0x0000603206003986 */ /* 0x0001e2000c10150c */
[----:B------:R-:W-:Y:S01]  /*5710*/  ISETP.GT.AND P3, PT, R3, 0x40, PT ;  /* 0x000000400300780c */ /* 0x000fe20003f64270 */
        /* <DEDUP_REMOVED lines=37> */
[C---:B------:R-:W-:Y:S02]  /*5970*/  ISETP.GT.AND P5, PT, R10.reuse, RZ, P0 ;  /* 0x000000ff0a00720c */ /* 0x040fe400007a4270 */
[----:B------:R-:W-:Y:S01]  /*5980*/  ISETP.GT.AND P0, PT, R10, 0x8, P0 ;  /* 0x000000080a00780c */ /* 0x000fe20000704270 */
[----:B0-----:R-:W-:-:S02]  /*5990*/  @P2 IMAD.MOV.U32 R6, RZ, RZ, R16 ;  /* 0x000000ffff062224 */ /* 0x001fc400078e0010 */
[----:B------:R-:W-:-:S05]  /*59a0*/  @P2 IMAD.MOV.U32 R7, RZ, RZ, R17 ;  /* 0x000000ffff072224 */ /* 0x000fca00078e0011 */
[----:B------:R0:W-:Y:S01]  /*59b0*/  @P2 STG.E.U16 desc[UR12][R6.64+0x90], R62 ;  /* 0x0000903e06002986 */ /* 0x0001e2000c10150c */
[----:B------:R-:W-:Y:S01]  /*59c0*/  ISETP.GT.AND P2, PT, R3, 0x59, PT ;  /* 0x000000590300780c */ /* 0x000fe20003f44270 */
[----:B0-----:R-:W-:Y:S02]  /*59d0*/  @P1 IMAD.MOV.U32 R6, RZ, RZ, R16 ;  /* 0x000000ffff061224 */ /* 0x001fe400078e0010 */
[----:B------:R-:W-:-:S05]  /*59e0*/  @P1 IMAD.MOV.U32 R7, RZ, RZ, R17 ;  /* 0x000000ffff071224 */ /* 0x000fca00078e0011 */
[----:B------:R0:W-:Y:S01]  /*59f0*/  @P1 STG.E.U16 desc[UR12][R6.64+0x92], R63 ;  /* 0x0000923f06001986 */ /* 0x0001e2000c10150c */
[----:B------:R-:W-:-:S03]  /*5a00*/  ISETP.GT.AND P1, PT, R3, 0x58, PT ;  /* 0x000000580300780c */ /* 0x000fc60003f24270 */
[----:B------:R-:W-:Y:S01]  /*5a10*/  @P4 STG.E.U16 desc[UR12][R4.64+0xa0], R64 ;  /* 0x0000a04004004986 */ /* 0x000fe2000c10150c */
[C---:B------:R-:W-:Y:S02]  /*5a20*/  ISETP.GT.AND P4, PT, R10.reuse, RZ, P1 ;  /* 0x000000ff0a00720c */ /* 0x040fe40000f84270 */
[C---:B------:R-:W-:Y:S01]  /*5a30*/  ISETP.GT.AND P1, PT, R10.reuse, 0x8, P1 ;  /* 0x000000080a00780c */ /* 0x040fe20000f24270 */
[----:B------:R-:W-:Y:S01]  /*5a40*/  @P5 STG.E.U16 desc[UR12][R4.64+0xa2], R65 ;  /* 0x0000a24104005986 */ /* 0x000fe2000c10150c */
[C---:B------:R-:W-:Y:S02]  /*5a50*/  ISETP.GT.AND P5, PT, R10.reuse, RZ, P2 ;  /* 0x000000ff0a00720c */ /* 0x040fe400017a4270 */
[----:B------:R-:W-:Y:S01]  /*5a60*/  ISETP.GT.AND P2, PT, R10, 0x8, P2 ;  /* 0x000000080a00780c */ /* 0x000fe20001744270 */
[----:B0-----:R-:W-:Y:S02]  /*5a70*/  @P3 IMAD.MOV.U32 R6, RZ, RZ, R16 ;  /* 0x000000ffff063224 */ /* 0x001fe400078e0010 */
        /* <DEDUP_REMOVED lines=15> */
[----:B------:R0:W-:Y:S02]  /*5b70*/  @P1 STG.E.U16 desc[UR12][R6.64+0xb0], R70 ;  /* 0x0000b04606001986 */ /* 0x0001e4000c10150c */
[----:B0-----:R-:W-:Y:S02]  /*5b80*/  @P2 IMAD.MOV.U32 R6, RZ, RZ, R16 ;  /* 0x000000ffff062224 */ /* 0x001fe400078e0010 */
[----:B------:R-:W-:-:S05]  /*5b90*/  @P2 IMAD.MOV.U32 R7, RZ, RZ, R17 ;  /* 0x000000ffff072224 */ /* 0x000fca00078e0011 */
[----:B------:R0:W-:Y:S01]  /*5ba0*/  @P2 STG.E.U16 desc[UR12][R6.64+0xb2], R71 ;  /* 0x0000b24706002986 */ /* 0x0001e2000c10150c */
[----:B------:R-:W-:-:S03]  /*5bb0*/  ISETP.GT.AND P2, PT, R3, 0x71, PT ;  /* 0x000000710300780c */ /* 0x000fc60003f44270 */
[----:B------:R-:W-:Y:S01]  /*5bc0*/  @P4 STG.E.U16 desc[UR12][R4.64+0xc0], R72 ;  /* 0x0000c04804004986 */ /* 0x000fe2000c10150c */
[----:B------:R-:W-:-:S03]  /*5bd0*/  ISETP.GT.AND P4, PT, R3, 0x68, PT ;  /* 0x000000680300780c */ /* 0x000fc60003f84270 */
[----:B------:R-:W-:Y:S01]  /*5be0*/  @P5 STG.E.U16 desc[UR12][R4.64+0xc2], R73 ;  /* 0x0000c24904005986 */ /* 0x000fe2000c10150c */
[----:B------:R-:W-:Y:S02]  /*5bf0*/  ISETP.GT.AND P5, PT, R3, 0x69, PT ;  /* 0x000000690300780c */ /* 0x000fe40003fa4270 */
[C---:B------:R-:W-:Y:S01]  /*5c00*/  ISETP.GT.AND P1, PT, R10.reuse, RZ, P4 ;  /* 0x000000ff0a00720c */ /* 0x040fe20002724270 */
[----:B0-----:R-:W-:Y:S01]  /*5c10*/  @P3 IMAD.MOV.U32 R6, RZ, RZ, R16 ;  /* 0x000000ffff063224 */ /* 0x001fe200078e0010 */
[C---:B------:R-:W-:Y:S01]  /*5c20*/  ISETP.GT.AND P6, PT, R10.reuse, RZ, P5 ;  /* 0x000000ff0a00720c */ /* 0x040fe20002fc4270 */
[----:B------:R-:W-:Y:S01]  /*5c30*/  @P3 IMAD.MOV.U32 R7, RZ, RZ, R17 ;  /* 0x000000ffff073224 */ /* 0x000fe200078e0011 */
[----:B------:R-:W-:-:S04]  /*5c40*/  ISETP.GT.AND P4, PT, R10, 0x8, P4 ;  /* 0x000000080a00780c */ /* 0x000fc80002784270 */
[----:B------:R0:W-:Y:S01]  /*5c50*/  @P3 STG.E.U16 desc[UR12][R6.64+0xc0], R74 ;  /* 0x0000c04a06003986 */ /* 0x0001e2000c10150c */
[----:B------:R-:W-:-:S06]  /*5c60*/  ISETP.GT.AND P3, PT, R3, 0x70, PT ;  /* 0x000000700300780c */ /* 0x000fcc0003f64270 */
[----:B------:R-:W-:Y:S02]  /*5c70*/  @P6 IMAD.MOV.U32 R2, RZ, RZ, R4 ;  /* 0x000000ffff026224 */ /* 0x000fe400078e0004 */
[----:B0-----:R-:W-:Y:S02]  /*5c80*/  @P0 IMAD.MOV.U32 R6, RZ, RZ, R16 ;  /* 0x000000ffff060224 */ /* 0x001fe400078e0010 */
[----:B------:R-:W-:-:S05]  /*5c90*/  @P0 IMAD.MOV.U32 R7, RZ, RZ, R17 ;  /* 0x000000ffff070224 */ /* 0x000fca00078e0011 */
[----:B------:R-:W-:Y:S01]  /*5ca0*/  @P0 STG.E.U16 desc[UR12][R6.64+0xc2], R75 ;  /* 0x0000c24b06000986 */ /* 0x000fe2000c10150c */
[----:B------:R-:W-:-:S03]  /*5cb0*/  ISETP.GT.AND P0, PT, R3, 0x79, PT ;  /* 0x000000790300780c */ /* 0x000fc60003f04270 */
[----:B------:R-:W-:Y:S01]  /*5cc0*/  @P1 STG.E.U16 desc[UR12][R4.64+0xd0], R76 ;  /* 0x0000d04c04001986 */ /* 0x000fe2000c10150c */
[----:B------:R-:W-:Y:S01]  /*5cd0*/  ISETP.GT.AND P1, PT, R3, 0x78, PT ;  /* 0x000000780300780c */ /* 0x000fe20003f24270 */
[----:B------:R-:W-:-:S05]  /*5ce0*/  @P6 IMAD.MOV.U32 R3, RZ, RZ, R5 ;  /* 0x000000ffff036224 */ /* 0x000fca00078e0005 */
[----:B------:R0:W-:Y:S01]  /*5cf0*/  @P6 STG.E.U16 desc[UR12][R2.64+0xd2], R77 ;  /* 0x0000d24d02006986 */ /* 0x0001e2000c10150c */
[C---:B------:R-:W-:Y:S02]  /*5d00*/  ISETP.GT.AND P6, PT, R10.reuse, 0x8, P5 ;  /* 0x000000080a00780c */ /* 0x040fe40002fc4270 */
[C---:B------:R-:W-:Y:S02]  /*5d10*/  ISETP.GT.AND P5, PT, R10.reuse, RZ, P3 ;  /* 0x000000ff0a00720c */ /* 0x040fe40001fa4270 */
[----:B------:R-:W-:Y:S01]  /*5d20*/  ISETP.GT.AND P3, PT, R10, 0x8, P3 ;  /* 0x000000080a00780c */ /* 0x000fe20001f64270 */
[----:B0-----:R-:W-:Y:S02]  /*5d30*/  @P4 IMAD.MOV.U32 R2, RZ, RZ, R16 ;  /* 0x000000ffff024224 */ /* 0x001fe400078e0010 */
[----:B------:R-:W-:-:S05]  /*5d40*/  @P4 IMAD.MOV.U32 R3, RZ, RZ, R17 ;  /* 0x000000ffff034224 */ /* 0x000fca00078e0011 */
[----:B------:R0:W-:Y:S01]  /*5d50*/  @P4 STG.E.U16 desc[UR12][R2.64+0xd0], R78 ;  /* 0x0000d04e02004986 */ /* 0x0001e2000c10150c */
        /* <DEDUP_REMOVED lines=14> */
[----:B------:R0:W-:Y:S02]  /*5e40*/  @P4 STG.E.U16 desc[UR12][R2.64+0xe2], R81 ;  /* 0x0000e25102004986 */ /* 0x0001e4000c10150c */
        /* <DEDUP_REMOVED lines=8> */
[----:B------:R0:W-:Y:S04]  /*5ed0*/  @P5 STG.E.U16 desc[UR12][R2.64+0xf0], R84 ;  /* 0x0000f05402005986 */ /* 0x0001e8000c10150c */
[----:B------:R1:W-:Y:S01]  /*5ee0*/  @P6 STG.E.U16 desc[UR12][R4.64+0xf2], R85 ;  /* 0x0000f25504006986 */ /* 0x0003e2000c10150c */
[----:B0-----:R-:W-:Y:S02]  /*5ef0*/  @P1 IMAD.MOV.U32 R2, RZ, RZ, R16 ;  /* 0x000000ffff021224 */ /* 0x001fe400078e0010 */
[----:B------:R-:W-:-:S05]  /*5f00*/  @P1 IMAD.MOV.U32 R3, RZ, RZ, R17 ;  /* 0x000000ffff031224 */ /* 0x000fca00078e0011 */
[----:B------:R1:W-:Y:S01]  /*5f10*/  @P1 STG.E.U16 desc[UR12][R2.64+0xf0], R86 ;  /* 0x0000f05602001986 */ /* 0x0003e2000c10150c */
[----:B------:R-:W-:Y:S05]  /*5f20*/  @!P0 EXIT ;  /* 0x000000000000894d */ /* 0x000fea0003800000 */
[----:B------:R-:W-:-:S05]  /*5f30*/  F2FP.BF16.F32.PACK_AB R0, RZ, R0 ;  /* 0x00000000ff00723e */ /* 0x000fca00000010ff */
[----:B------:R-:W-:Y:S01]  /*5f40*/  STG.E.U16 desc[UR12][R16.64+0xf2], R0 ;  /* 0x0000f20010007986 */ /* 0x000fe2000c10150c */
[----:B------:R-:W-:Y:S05]  /*5f50*/  EXIT ;  /* 0x000000000000794d */ /* 0x000fea0003800000 */
.L_x_14:
[----:B------:R-:W-:-:S13]  /*5f60*/  ISETP.NE.AND P0, PT, R8, RZ, PT ;  /* 0x000000ff0800720c */ /* 0x000fda0003f05270 */
[----:B------:R-:W-:Y:S05]  /*5f70*/  @P0 EXIT ;  /* 0x000000000000094d */ /* 0x000fea0003800000 */
[----:B------:R-:W-:-:S13]  /*5f80*/  ELECT P0, URZ, PT ;  /* 0x00000000003f782f */ /* 0x000fda0003800000 */
[----:B------:R-:W-:Y:S05]  /*5f90*/  @!P0 BRA `(.L_x_153) ;  /* 0x0000000800308947 */ /* 0x000fea0003800000 */
[----:B------:R-:W-:-:S13]  /*5fa0*/  ISETP.GE.AND P0, PT, R6, 0x1, PT ;  /* 0x000000010600780c */ /* 0x000fda0003f06270 */
[----:B------:R-:W-:Y:S05]  /*5fb0*/  @!P0 BRA `(.L_x_153) ;  /* 0x0000000800288947 */ /* 0x000fea0003800000 */
[----:B---3-5:R-:W2:Y:S01]  /*5fc0*/  S2R R2, SR_CgaCtaId ;  /* 0x0000000000027919 */ /* 0x028ea20000008800 */
[----:B------:R-:W-:Y:S01]  /*5fd0*/  IMAD.SHL.U32 R21, R11, 0x40, RZ ;  /* 0x000000400b157824 */ /* 0x000fe200078e00ff */
[----:B------:R-:W-:Y:S01]  /*5fe0*/  ULDC UR4, c[0x0][0x384] ;  /* 0x0000e10000047ab9 */ /* 0x000fe20000000800 */
[----:B------:R-:W-:Y:S01]  /*5ff0*/  LOP3.LUT P0, RZ, R10, 0x1f, RZ, 0xc0, !PT ;  /* 0x0000001f0aff7812 */ /* 0x000fe2000780c0ff */
[----:B------:R-:W-:Y:S01]  /*6000*/  IMAD.SHL.U32 R20, R12, 0x80, RZ ;  /* 0x000000800c147824 */ /* 0x000fe200078e00ff */
[----:B------:R-:W-:Y:S01]  /*6010*/  ULDC UR5, c[0x0][0x388] ;  /* 0x0000e20000057ab9 */ /* 0x000fe20000000800 */
[----:B------:R-:W-:Y:S01]  /*6020*/  IMAD.HI.U32 R3, R21, UR4, RZ ;  /* 0x0000000415037c27 */ /* 0x000fe2000f8e00ff */
[C---:B------:R-:W-:Y:S02]  /*6030*/  ISETP.NE.AND P1, PT, R14.reuse, RZ, PT ;  /* 0x000000ff0e00720c */ /* 0x040fe40003f25270 */
[----:B------:R-:W-:Y:S02]  /*6040*/  CS2R R8, SRZ ;  /* 0x0000000000087805 */ /* 0x000fe4000001ff00 */
[----:B------:R-:W-:Y:S01]  /*6050*/  ISETP.NE.OR P0, PT, R14, RZ, !P0 ;  /* 0x000000ff0e00720c */ /* 0x000fe20004705670 */
[----:B------:R-:W-:Y:S01]  /*6060*/  VIADD R27, R6, 0x1 ;  /* 0x00000001061b7836 */ /* 0x000fe20000000000 */
[----:B------:R-:W-:Y:S01]  /*6070*/  LOP3.LUT R26, R4, 0x2, RZ, 0xfc, !PT ;  /* 0x00000002041a7812 */ /* 0x000fe200078efcff */
[----:B------:R-:W-:Y:S01]  /*6080*/  IMAD.MOV.U32 R5, RZ, RZ, 0x1 ;  /* 0x00000001ff057424 */ /* 0x000fe200078e00ff */
[----:B------:R-:W-:Y:S01]  /*6090*/  CS2R R10, SRZ ;  /* 0x00000000000a7805 */ /* 0x000fe2000001ff00 */
[----:B------:R-:W-:Y:S01]  /*60a0*/  IMAD.MOV.U32 R7, RZ, RZ, RZ ;  /* 0x000000ffff077224 */ /* 0x000fe200078e00ff */
[----:B------:R-:W-:Y:S01]  /*60b0*/  SHF.R.U32.HI R3, RZ, UR5, R3 ;  /* 0x00000005ff037c19 */ /* 0x000fe20008011603 */
[----:B------:R-:W-:-:S02]  /*60c0*/  VIADD R25, R20, 0x40 ;  /* 0x0000004014197836 */ /* 0x000fc40000000000 */
[C---:B--2---:R-:W-:Y:S02]  /*60d0*/  IMAD.SHL.U32 R0, R2.reuse, 0x800, RZ ;  /* 0x0000080002007824 */ /* 0x044fe400078e00ff */
[----:B------:R-:W-:-:S07]  /*60e0*/  IMAD.SHL.U32 R2, R2, 0x20, RZ ;  /* 0x0000002002027824 */ /* 0x000fce00078e00ff */
.L_x_157:
[----:B------:R-:W0:Y:S01]  /*60f0*/  S2R R13, SR_CgaCtaId ;  /* 0x00000000000d7919 */ /* 0x000e220000008800 */
[----:B------:R-:W-:-:S04]  /*6100*/  MOV R12, 0x400 ;  /* 0x00000400000c7802 */ /* 0x000fc80000000f00 */
[----:B0-----:R-:W-:Y:S02]  /*6110*/  LEA R16, R13, R12, 0x18 ;  /* 0x0000000c0d107211 */ /* 0x001fe400078ec0ff */
[----:B------:R-:W-:-:S03]  /*6120*/  SHF.L.U32 R12, R5, 0x1f, RZ ;  /* 0x0000001f050c7819 */ /* 0x000fc600000006ff */
[----:B------:R-:W-:-:S07]  /*6130*/  IMAD R15, R7, 0x8, R16 ;  /* 0x00000008070f7824 */ /* 0x000fce00078e0210 */
.L_x_154:
[----:B0-----:R0:W1:Y:S02]  /*6140*/  SYNCS.PHASECHK.TRANS64.TRYWAIT P2, [R15+URZ+0x36048], R12 ;  /* 0x0360480c0f0075a7 */ /* 0x001064000804017f */
[----:B-1----:R-:W-:Y:S05]  /*6150*/  @!P2 NANOSLEEP.SYNCS 0x989680 ;  /* 0x009896800000a95d */ /* 0x002fea0003900000 */
[----:B------:R-:W1:Y:S02]  /*6160*/  @!P2 SYNCS.PHASECHK.TRANS64 P2, [R15+URZ+0x36048], R12 ;  /* 0x0360480c0f00a5a7 */ /* 0x000e64000804007f */
[----:B-1----:R-:W-:Y:S05]  /*6170*/  @!P2 BRA `(.L_x_154) ;  /* 0xfffffffc00f0a947 */ /* 0x002fea000383ffff */
[----:B0-----:R-:W0:Y:S02]  /*6180*/  @!P1 LDC R12, c[0x0][0x580] ;  /* 0x00016000ff0c9b82 */ /* 0x001e240000000800 */
[----:B0-----:R0:W-:Y:S02]  /*6190*/  @!P1 SYNCS.ARRIVE.TRANS64 RZ, [R15+URZ+0x36000], R12 ;  /* 0x0360000c0fff99a7 */ /* 0x0011e4000800003f */
[----:B0-----:R-:W-:-:S04]  /*61a0*/  PRMT R12, R26, 0x9910, RZ ;  /* 0x000099101a0c7816 */ /* 0x001fc800000000ff */
[----:B------:R-:W-:-:S13]  /*61b0*/  ISETP.NE.AND P2, PT, R12, 0x2, PT ;  /* 0x000000020c00780c */ /* 0x000fda0003f45270 */
[----:B------:R-:W-:Y:S05]  /*61c0*/  @P2 BRA `(.L_x_155) ;  /* 0x0000000000042947 */ /* 0x000fea0003800000 */
[----:B------:R-:W-:Y:S01]  /*61d0*/  BPT.TRAP 0x1 ;  /* 0x000000040000795c */ /* 0x000fe20000300000 */
.L_x_155:
[----:B------:R-:W-:Y:S05]  /*61e0*/  @P0 BRA `(.L_x_156) ;  /* 0x0000000000040947 */ /* 0x000fea0003800000 */
[----:B------:R-:W-:Y:S01]  /*61f0*/  BPT.TRAP 0x1 ;  /* 0x000000040000795c */ /* 0x000fe20000300000 */
.L_x_156:
[----:B------:R-:W0:Y:S01]  /*6200*/  LDC R14, c[0x0][0x380] ;  /* 0x0000e000ff0e7b82 */ /* 0x000e220000000800 */
[----:B------:R-:W-:Y:S01]  /*6210*/  R2UR UR4, R3 ;  /* 0x00000000030472ca */ /* 0x000fe200000e0000 */
[----:B------:R-:W-:Y:S01]  /*6220*/  IMAD.SHL.U32 R13, R7, 0x2000, RZ ;  /* 0x00002000070d7824 */ /* 0x000fe200078e00ff */
[----:B------:R-:W-:Y:S01]  /*6230*/  R2UR UR16, R21 ;  /* 0x00000000151072ca */ /* 0x000fe200000e0000 */
[----:B------:R-:W-:Y:S01]  /*6240*/  ULDC UR18, c[0x0][0x38c] ;  /* 0x0000e30000127ab9 */ /* 0x000fe20000000800 */
[----:B------:R-:W-:Y:S01]  /*6250*/  ULDC UR19, c[0x0][0x398] ;  /* 0x0000e60000137ab9 */ /* 0x000fe20000000800 */
[----:B------:R-:W-:Y:S01]  /*6260*/  UISETP.NE.AND UP0, UPT, UR18, 0x1, UPT ;  /* 0x000000011200788c */ /* 0x000fe2000bf05270 */
[----:B------:R-:W-:Y:S01]  /*6270*/  IMAD.IADD R24, R16, 0x1, R13 ;  /* 0x0000000110187824 */ /* 0x000fe200078e020d */
[----:B------:R-:W1:Y:S01]  /*6280*/  LDC.64 R18, c[0x0][0x3d0] ;  /* 0x0000f400ff127b82 */ /* 0x000e620000000a00 */
[----:B------:R-:W-:Y:S01]  /*6290*/  R2UR UR25, R15 ;  /* 0x000000000f1972ca */ /* 0x000fe200000e0000 */
[C---:B------:R-:W-:Y:S01]  /*62a0*/  VIADD R15, R11.reuse, 0x1 ;  /* 0x000000010b0f7836 */ /* 0x040fe20000000000 */
[----:B------:R-:W-:Y:S01]  /*62b0*/  R2UR UR26, R10 ;  /* 0x000000000a1a72ca */ /* 0x000fe200000e0000 */
[----:B------:R-:W-:Y:S01]  /*62c0*/  ULDC UR31, c[0x0][0x3ec] ;  /* 0x0000fb00001f7ab9 */ /* 0x000fe20000000800 */
[----:B------:R-:W-:Y:S01]  /*62d0*/  R2UR UR20, R11 ;  /* 0x000000000b1472ca */ /* 0x000fe200000e0000 */
[----:B------:R-:W-:Y:S01]  /*62e0*/  ULDC.64 UR8, c[0x0][0x3c0] ;  /* 0x0000f00000087ab9 */ /* 0x000fe20000000a00 */
[----:B------:R-:W-:Y:S01]  /*62f0*/  R2UR UR36, R2 ;  /* 0x00000000022472ca */ /* 0x000fe200000e0000 */
[----:B------:R-:W2:Y:S01]  /*6300*/  LDC.64 R22, c[0x0][0x3e0] ;  /* 0x0000f800ff167b82 */ /* 0x000ea20000000a00 */
[----:B------:R-:W-:Y:S01]  /*6310*/  @UP0 ULDC.64 UR6, c[0x0][0x390] ;  /* 0x0000e40000060ab9 */ /* 0x000fe20000000a00 */
[----:B------:R-:W-:Y:S01]  /*6320*/  ULDC.64 UR34, c[0x0][0x198] ;  /* 0x0000660000227ab9 */ /* 0x000fe20000000a00 */
[----:B------:R-:W-:Y:S01]  /*6330*/  VIADD R27, R27, 0xffffffff ;  /* 0xffffffff1b1b7836 */ /* 0x000fe20000000000 */
[----:B------:R-:W-:Y:S01]  /*6340*/  R2UR UR21, R9 ;  /* 0x00000000091572ca */ /* 0x000fe200000e0000 */
[----:B------:R-:W-:Y:S01]  /*6350*/  ULDC.64 UR28, c[0x0][0x3f0] ;  /* 0x0000fc00001c7ab9 */ /* 0x000fe20000000a00 */
[----:B------:R-:W-:Y:S01]  /*6360*/  R2UR UR22, R8 ;  /* 0x00000000081672ca */ /* 0x000fe200000e0000 */
[----:B------:R-:W-:Y:S01]  /*6370*/  UIADD3 UR25, UR25, 0x36000, URZ ;  /* 0x0003600019197890 */ /* 0x000fe2000fffe03f */
[----:B0-----:R-:W-:Y:S01]  /*6380*/  ISETP.NE.AND P2, PT, R14, 0x1, PT ;  /* 0x000000010e00780c */ /* 0x001fe20003f45270 */
[----:B------:R-:W-:Y:S01]  /*6390*/  USHF.L.U32 UR26, UR26, 0x6, URZ ;  /* 0x000000061a1a7899 */ /* 0x000fe2000800063f */
[----:B------:R-:W-:Y:S01]  /*63a0*/  ISETP.GT.AND P6, PT, R27, 0x1, PT ;  /* 0x000000011b00780c */ /* 0x000fe20003fc4270 */
[----:B------:R-:W-:Y:S01]  /*63b0*/  VIADD R7, R7, 0x1 ;  /* 0x0000000107077836 */ /* 0x000fe20000000000 */
[----:B------:R-:W-:Y:S01]  /*63c0*/  UMOV UR37, 0x30000 ;  /* 0x0003000000257882 */ /* 0x000fe20000000000 */
[----:B------:R-:W-:Y:S01]  /*63d0*/  UMOV UR32, 0x0 ;  /* 0x0000000000207882 */ /* 0x000fe20000000000 */
[----:B------:R-:W-:Y:S01]  /*63e0*/  UMOV UR33, 0x10000000 ;  /* 0x1000000000217882 */ /* 0x000fe20000000000 */
[----:B------:R-:W-:Y:S01]  /*63f0*/  UMOV UR12, UR20 ;  /* 0x00000014000c7c82 */ /* 0x000fe20008000000 */
[----:B------:R-:W-:Y:S01]  /*6400*/  ISETP.NE.AND P5, PT, R7, 0x9, PT ;  /* 0x000000090700780c */ /* 0x000fe20003fa5270 */
[----:B------:R-:W-:-:S02]  /*6410*/  UMOV UR13, UR21 ;  /* 0x00000015000d7c82 */ /* 0x000fc40008000000 */
[----:B------:R-:W-:Y:S01]  /*6420*/  UMOV UR14, UR22 ;  /* 0x00000016000e7c82 */ /* 0x000fe20008000000 */
[----:B------:R-:W-:Y:S01]  /*6430*/  SEL R7, R7, RZ, P5 ;  /* 0x000000ff07077207 */ /* 0x000fe20002800000 */
[----:B------:R-:W-:-:S05]  /*6440*/  @P2 IMAD.U32 R12, RZ, RZ, UR4 ;  /* 0x00000004ff0c2e24 */ /* 0x000fca000f8e00ff */
[----:B------:R-:W-:Y:S02]  /*6450*/  @P2 R2UR UR16, R12 ;  /* 0x000000000c1022ca */ /* 0x000fe400000e0000 */
[----:B------:R-:W-:Y:S01]  /*6460*/  LOP3.LUT R12, R13, 0x800, R0, 0xf8, !PT ;  /* 0x000008000d0c7812 */ /* 0x000fe200078ef800 */
[----:B------:R-:W-:-:S04]  /*6470*/  VIADD R13, R10, 0x1 ;  /* 0x000000010a0d7836 */ /* 0x000fc80000000000 */
[----:B------:R-:W-:Y:S01]  /*6480*/  IMAD R12, R12, 0x2, R16 ;  /* 0x000000020c0c7824 */ /* 0x000fe200078e0210 */
[----:B------:R-:W-:Y:S01]  /*6490*/  ISETP.NE.AND P2, PT, R13, UR15, PT ;  /* 0x0000000f0d007c0c */ /* 0x000fe2000bf45270 */
[----:B------:R-:W0:Y:S03]  /*64a0*/  LDC.64 R16, c[0x0][0x3f8] ;  /* 0x0000fe00ff107b82 */ /* 0x000e260000000a00 */
[----:B------:R-:W-:Y:S01]  /*64b0*/  R2UR UR23, R12 ;  /* 0x000000000c1772ca */ /* 0x000fe200000e0000 */
[----:B------:R-:W-:Y:S02]  /*64c0*/  UIMAD.WIDE.U32 UR4, UR16, UR6, URZ ;  /* 0x00000006100472a5 */ /* 0x000fe4000f8e003f */
[----:B------:R-:W-:Y:S01]  /*64d0*/  UMOV UR17, UR16 ;  /* 0x0000001000117c82 */ /* 0x000fe20008000000 */
[----:B------:R-:W-:Y:S01]  /*64e0*/  UIADD3 UR4, -UR16, URZ, URZ ;  /* 0x0000003f10047290 */ /* 0x000fe2000fffe13f */
[----:B------:R-:W3:Y:S01]  /*64f0*/  LDC R12, c[0x0][0x400] ;  /* 0x00010000ff0c7b82 */ /* 0x000ee20000000800 */
[----:B------:R-:W-:-:S02]  /*6500*/  @UP0 USHF.R.U32.HI UR17, URZ, UR7, UR5 ;  /* 0x000000073f110299 */ /* 0x000fc40008011605 */
[----:B------:R-:W-:Y:S01]  /*6510*/  UISETP.NE.AND UP0, UPT, UR19, 0x1, UPT ;  /* 0x000000011300788c */ /* 0x000fe2000bf05270 */
[----:B------:R-:W-:Y:S01]  /*6520*/  @P2 IMAD.MOV R15, RZ, RZ, R11 ;  /* 0x000000ffff0f2224 */ /* 0x000fe200078e020b */
[----:B------:R-:W-:Y:S01]  /*6530*/  ULDC.64 UR6, c[0x0][0x3c8] ;  /* 0x0000f20000067ab9 */ /* 0x000fe20000000a00 */
[----:B------:R-:W-:Y:S01]  /*6540*/  IMAD R14, R14, UR4, R21 ;  /* 0x000000040e0e7c24 */ /* 0x000fe2000f8e0215 */
[----:B------:R-:W-:Y:S02]  /*6550*/  UIADD3 UR24, -UR17, URZ, URZ ;  /* 0x0000003f11187290 */ /* 0x000fe4000fffe13f */
[----:B--2---:R-:W-:Y:S01]  /*6560*/  ISETP.NE.AND P3, PT, R15, R22, PT ;  /* 0x000000160f00720c */ /* 0x004fe20003f65270 */
[----:B------:R-:W-:Y:S01]  /*6570*/  UMOV UR30, UR17 ;  /* 0x00000011001e7c82 */ /* 0x000fe20008000000 */
[----:B------:R-:W-:Y:S01]  /*6580*/  R2UR UR27, R14 ;  /* 0x000000000e1b72ca */ /* 0x000fe200000e0000 */
[----:B------:R-:W-:Y:S01]  /*6590*/  UIADD3 UR4, UP1, UR34, 0xf0, URZ ;  /* 0x000000f022047890 */ /* 0x000fe2000ff3e03f */
[----:B------:R-:W-:Y:S01]  /*65a0*/  VIADD R14, R8, 0x1 ;  /* 0x00000001080e7836 */ /* 0x000fe20000000000 */
[----:B------:R-:W-:Y:S01]  /*65b0*/  @UP0 ULDC UR10, c[0x0][0x39c] ;  /* 0x0000e700000a0ab9 */ /* 0x000fe20000000800 */
[----:B------:R-:W-:Y:S01]  /*65c0*/  UIADD3 UR34, UP2, UR34, 0x270, URZ ;  /* 0x0000027022227890 */ /* 0x000fe2000ff5e03f */
[----:B0-----:R-:W-:Y:S01]  /*65d0*/  IMAD R11, R11, UR7, R16 ;  /* 0x000000070b0b7c24 */ /* 0x001fe2000f8e0210 */
[----:B------:R-:W-:Y:S01]  /*65e0*/  UIMAD.WIDE.U32 UR10, UR17, UR10, URZ ;  /* 0x0000000a110a72a5 */ /* 0x000fe2000f8e003f */
[----:B-1----:R-:W-:Y:S01]  /*65f0*/  IMAD R10, R9, R18, R17 ;  /* 0x00000012090a7224 */ /* 0x002fe200078e0211 */
[----:B------:R-:W-:Y:S01]  /*6600*/  @UP0 ULDC UR7, c[0x0][0x3a0] ;  /* 0x0000e80000070ab9 */ /* 0x000fe20000000800 */
[----:B------:R-:W-:-:S02]  /*6610*/  UIADD3.X UR5, URZ, UR35, URZ, UP1, !UPT ;  /* 0x000000233f057290 */ /* 0x000fc40008ffe43f */
[----:B------:R-:W-:Y:S01]  /*6620*/  IMAD.U32 R11, R10, 0x20, R11 ;  /* 0x000000200a0b7824 */ /* 0x000fe200078e000b */
[----:B------:R-:W-:Y:S01]  /*6630*/  @UP0 USHF.R.U32.HI UR30, URZ, UR7, UR11 ;  /* 0x000000073f1e0299 */ /* 0x000fe2000801160b */
[----:B---3--:R-:W-:Y:S01]  /*6640*/  IMAD R12, R8, R19, R12 ;  /* 0x00000013080c7224 */ /* 0x008fe200078e020c */
[----:B------:R-:W-:Y:S01]  /*6650*/  UIMAD UR27, UR27, UR8, UR31 ;  /* 0x000000081b1b72a4 */ /* 0x000fe2000f8e021f */
[----:B------:R-:W-:Y:S01]  /*6660*/  R2UR UR10, R25 ;  /* 0x00000000190a72ca */ /* 0x000fe200000e0000 */
[----:B------:R-:W-:Y:S01]  /*6670*/  UIADD3 UR7, -UR30, URZ, URZ ;  /* 0x0000003f1e077290 */ /* 0x000fe2000fffe13f */
[----:B------:R-:W-:Y:S01]  /*6680*/  IMAD.U32 R11, R12, 0x400, R11 ;  /* 0x000004000c0b7824 */ /* 0x000fe200078e000b */
[----:B------:R-:W-:Y:S01]  /*6690*/  UIMAD UR8, UR18, UR24, UR16 ;  /* 0x00000018120872a4 */ /* 0x000fe2000f8e0210 */
[----:B------:R-:W-:Y:S01]  /*66a0*/  VIADD R12, R9, 0x1 ;  /* 0x00000001090c7836 */ /* 0x000fe20000000000 */
[----:B------:R-:W-:Y:S01]  /*66b0*/  UIMAD UR7, UR19, UR7, UR17 ;  /* 0x00000007130772a4 */ /* 0x000fe2000f8e0211 */
[----:B------:R-:W-:Y:S01]  /*66c0*/  @P3 IMAD.MOV R12, RZ, RZ, R9 ;  /* 0x000000ffff0c3224 */ /* 0x000fe200078e0209 */
[----:B------:R-:W-:Y:S01]  /*66d0*/  R2UR UR11, R11 ;  /* 0x000000000b0b72ca */ /* 0x000fe200000e0000 */
[----:B------:R-:W-:Y:S01]  /*66e0*/  UIMAD UR28, UR8, UR9, UR28 ;  /* 0x00000009081c72a4 */ /* 0x000fe2000f8e021c */
[----:B------:R-:W-:Y:S01]  /*66f0*/  R2UR UR24, R24 ;  /* 0x00000000181872ca */ /* 0x000fe200000e0000 */
[----:B------:R-:W-:Y:S01]  /*6700*/  UIMAD UR29, UR7, UR6, UR29 ;  /* 0x00000006071d72a4 */ /* 0x000fe2000f8e021d */
[----:B------:R-:W-:Y:S01]  /*6710*/  R2UR UR18, R20 ;  /* 0x00000000141272ca */ /* 0x000fe200000e0000 */
[----:B------:R-:W-:Y:S01]  /*6720*/  UIADD3.X UR35, URZ, UR35, URZ, UP2, !UPT ;  /* 0x000000233f237290 */ /* 0x000fe200097fe43f */
[C---:B------:R-:W-:Y:S01]  /*6730*/  ISETP.NE.AND P4, PT, R12.reuse, R23, PT ;  /* 0x000000170c00720c */ /* 0x040fe20003f85270 */
[----:B------:R-:W-:Y:S01]  /*6740*/  ULOP3.LUT UR19, UR26, 0x20, UR36, 0xf8, !UPT ;  /* 0x000000201a137892 */ /* 0x000fe2000f8ef824 */
[----:B------:R-:W-:Y:S01]  /*6750*/  SEL R10, RZ, 0x1, P5 ;  /* 0x00000001ff0a7807 */ /* 0x000fe20002800000 */
[----:B------:R-:W-:Y:S01]  /*6760*/  UIADD3 UR16, UR23, 0x12000, URZ ;  /* 0x0001200017107890 */ /* 0x000fe2000fffe03f */
[----:B------:R-:W-:Y:S01]  /*6770*/  SEL R11, R15, RZ, P3 ;  /* 0x000000ff0f0b7207 */ /* 0x000fe20001800000 */
[----:B------:R-:W-:Y:S01]  /*6780*/  UIADD3 UR8, UR23, 0x14000, URZ ;  /* 0x0001400017087890 */ /* 0x000fe2000fffe03f */
[----:B------:R-:W-:Y:S01]  /*6790*/  LOP3.LUT R5, R5, R10, RZ, 0x3c, !PT ;  /* 0x0000000a05057212 */ /* 0x000fe200078e3cff */
[----:B------:R-:W-:Y:S01]  /*67a0*/  UPRMT UR6, UR11, 0x5410, URZ ;  /* 0x000054100b067896 */ /* 0x000fe2000800003f */
[----:B------:R-:W-:Y:S01]  /*67b0*/  SEL R10, R13, RZ, P2 ;  /* 0x000000ff0d0a7207 */ /* 0x000fe20001000000 */
[----:B------:R-:W-:Y:S01]  /*67c0*/  UMOV UR17, UR25 ;  /* 0x0000001900117c82 */ /* 0x000fe20008000000 */
[----:B------:R-:W-:Y:S01]  /*67d0*/  UMOV UR9, UR25 ;  /* 0x0000001900097c82 */ /* 0x000fe20008000000 */
[----:B------:R-:W-:Y:S01]  /*67e0*/  UMOV UR11, UR19 ;  /* 0x00000013000b7c82 */ /* 0x000fe20008000000 */
[----:B------:R-:W-:Y:S01]  /*67f0*/  SEL R9, R12, RZ, P4 ;  /* 0x000000ff0c097207 */ /* 0x000fe20002000000 */
[----:B------:R-:W-:-:S03]  /*6800*/  @P4 IMAD.MOV R14, RZ, RZ, R8 ;  /* 0x000000ffff0e4224 */ /* 0x000fc600078e0208 */
[----:B------:R0:W-:Y:S01]  /*6810*/  UTMALDG.5D.IM2COL [UR24], [UR4], UR6 ;  /* 0x00000018040073b4 */ /* 0x0001e20008060006 */
[----:B------:R-:W-:Y:S01]  /*6820*/  IMAD.MOV.U32 R8, RZ, RZ, R14 ;  /* 0x000000ffff087224 */ /* 0x000fe200078e000e */
[----:B------:R0:W-:Y:S01]  /*6830*/  UTMALDG.5D.MULTICAST [UR16], [UR34], UR37, desc[UR32] ;  /* 0x00002010220073b4 */ /* 0x0001e20008021825 */
[----:B------:R0:W-:Y:S02]  /*6840*/  UTMALDG.5D.MULTICAST [UR8], [UR34], UR37, desc[UR32] ;  /* 0x00002008220073b4 */ /* 0x0001e40008021825 */
[----:B0-----:R-:W-:Y:S05]  /*6850*/  @P6 BRA `(.L_x_157) ;  /* 0xfffffff800246947 */ /* 0x001fea000383ffff */
.L_x_153:
[----:B------:R-:W-:Y:S01]  /*6860*/  ISETP.GE.U32.AND P2, PT, R6, 0x9, PT ;  /* 0x000000090600780c */ /* 0x000fe20003f46070 */
[----:B------:R-:W-:Y:S05]  /*6870*/  WARPSYNC.ALL ;  /* 0x0000000000007948 */ /* 0x000fea0003800000 */
[----:B------:R-:W-:-:S07]  /*6880*/  ELECT P1, URZ, PT ;  /* 0x00000000003f782f */ /* 0x000fce0003820000 */
[----:B---3-5:R-:W-:-:S05]  /*6890*/  @P2 IMAD.WIDE.U32 R2, R6, 0x38e38e39, RZ ;  /* 0x38e38e3906022825 */ /* 0x028fca00078e00ff */
[----:B--2---:R-:W-:-:S04]  /*68a0*/  @P2 SHF.R.U32.HI R0, RZ, 0x1, R3 ;  /* 0x00000001ff002819 */ /* 0x004fc80000011603 */
[----:B------:R-:W-:-:S04]  /*68b0*/  @P2 LOP3.LUT R0, R0, 0x1, RZ, 0xc0, !PT ;  /* 0x0000000100002812 */ /* 0x000fc800078ec0ff */
[----:B------:R-:W-:Y:S01]  /*68c0*/  @P2 ISETP.NE.U32.AND P0, PT, R0, 0x1, PT ;  /* 0x000000010000280c */ /* 0x000fe20003f05070 */
[----:B------:R-:W-:-:S12]  /*68d0*/  @!P1 EXIT ;  /* 0x000000000000994d */ /* 0x000fd80003800000 */
[----:B------:R-:W-:Y:S01]  /*68e0*/  LOP3.LUT R4, R4, 0x2, RZ, 0xfc, !PT ;  /* 0x0000000204047812 */ /* 0x000fe200078efcff */
[----:B------:R-:W-:Y:S01]  /*68f0*/  IMAD.MOV.U32 R0, RZ, RZ, 0x1 ;  /* 0x00000001ff007424 */ /* 0x000fe200078e00ff */
[----:B------:R-:W-:Y:S02]  /*6900*/  @P2 ISETP.NE.U32.AND.EX P0, PT, RZ, RZ, PT, P0 ;  /* 0x000000ffff00220c */ /* 0x000fe40003f05100 */
[----:B------:R-:W-:Y:S02]  /*6910*/  ISETP.NE.AND P1, PT, R4, 0x3, PT ;  /* 0x000000030400780c */ /* 0x000fe40003f25270 */
[----:B------:R-:W-:-:S11]  /*6920*/  @P2 SEL R0, RZ, 0x1, !P0 ;  /* 0x00000001ff002807 */ /* 0x000fd60004000000 */
[----:B------:R-:W-:Y:S05]  /*6930*/  @!P1 BRA `(.L_x_158) ;  /* 0x0000000000049947 */ /* 0x000fea0003800000 */
[----:B------:R-:W-:Y:S01]  /*6940*/  BPT.TRAP 0x1 ;  /* 0x000000040000795c */ /* 0x000fe20000300000 */
.L_x_158:
[----:B------:R-:W0:Y:S01]  /*6950*/  S2R R5, SR_CgaCtaId ;  /* 0x0000000000057919 */ /* 0x000e220000008800 */
[----:B------:R-:W-:Y:S01]  /*6960*/  IMAD.WIDE.U32 R2, R6, 0x38e38e39, RZ ;  /* 0x38e38e3906027825 */ /* 0x000fe200078e00ff */
[----:B------:R-:W-:-:S04]  /*6970*/  MOV R2, 0x400 ;  /* 0x0000040000027802 */ /* 0x000fc80000000f00 */
[----:B------:R-:W-:-:S05]  /*6980*/  SHF.R.U32.HI R3, RZ, 0x1, R3 ;  /* 0x00000001ff037819 */ /* 0x000fca0000011603 */
[----:B------:R-:W-:Y:S01]  /*6990*/  IMAD R6, R3, -0x9, R6 ;  /* 0xfffffff703067824 */ /* 0x000fe200078e0206 */
[----:B0-----:R-:W-:Y:S02]  /*69a0*/  LEA R2, R5, R2, 0x18 ;  /* 0x0000000205027211 */ /* 0x001fe400078ec0ff */
[----:B------:R-:W-:-:S03]  /*69b0*/  SHF.L.U32 R5, R0, 0x1f, RZ ;  /* 0x0000001f00057819 */ /* 0x000fc600000006ff */
[----:B------:R-:W-:-:S04]  /*69c0*/  VIADD R3, R2, 0x36048 ;  /* 0x0003604802037836 */ /* 0x000fc80000000000 */
[----:B------:R-:W-:-:S07]  /*69d0*/  IMAD R2, R6, 0x8, R3 ;  /* 0x0000000806027824 */ /* 0x000fce00078e0203 */
.L_x_159:
[----:B0-----:R0:W1:Y:S02]  /*69e0*/  SYNCS.PHASECHK.TRANS64.TRYWAIT P0, [R2+URZ], R5 ;  /* 0x00000005020075a7 */ /* 0x001064000800017f */
[----:B-1----:R-:W-:Y:S05]  /*69f0*/  @!P0 NANOSLEEP.SYNCS 0x989680 ;  /* 0x009896800000895d */ /* 0x002fea0003900000 */
[----:B------:R-:W1:Y:S02]  /*6a00*/  @!P0 SYNCS.PHASECHK.TRANS64 P0, [R2+URZ], R5 ;  /* 0x00000005020085a7 */ /* 0x000e64000800007f */
[----:B-1----:R-:W-:Y:S05]  /*6a10*/  @!P0 BRA `(.L_x_159) ;  /* 0xfffffffc00f08947 */ /* 0x002fea000383ffff */
[----:B------:R-:W-:-:S05]  /*6a20*/  VIADD R6, R6, 0x1 ;  /* 0x0000000106067836 */ /* 0x000fca0000000000 */
[----:B------:R-:W-:-:S04]  /*6a30*/  ISETP.NE.AND P0, PT, R6, 0x9, PT ;  /* 0x000000090600780c */ /* 0x000fc80003f05270 */
[----:B0-----:R-:W-:Y:S02]  /*6a40*/  SEL R5, RZ, 0x1, P0 ;  /* 0x00000001ff057807 */ /* 0x001fe40000000000 */
[----:B------:R-:W-:Y:S02]  /*6a50*/  SEL R6, R6, RZ, P0 ;  /* 0x000000ff06067207 */ /* 0x000fe40000000000 */
[----:B------:R-:W-:-:S03]  /*6a60*/  LOP3.LUT R7, R0, R5, RZ, 0x3c, !PT ;  /* 0x0000000500077212 */ /* 0x000fc600078e3cff */
[----:B------:R-:W-:Y:S01]  /*6a70*/  IMAD R0, R6, 0x8, R3 ;  /* 0x0000000806007824 */ /* 0x000fe200078e0203 */
[----:B------:R-:W-:-:S07]  /*6a80*/  SHF.L.U32 R5, R7, 0x1f, RZ ;  /* 0x0000001f07057819 */ /* 0x000fce00000006ff */
.L_x_160:
        /* <DEDUP_REMOVED lines=11> */
.L_x_161:
        /* <DEDUP_REMOVED lines=11> */
.L_x_162:
        /* <DEDUP_REMOVED lines=11> */
.L_x_163:
        /* <DEDUP_REMOVED lines=11> */
.L_x_164:
        /* <DEDUP_REMOVED lines=11> */
.L_x_165:
        /* <DEDUP_REMOVED lines=11> */
.L_x_166:
        /* <DEDUP_REMOVED lines=11> */
.L_x_167:
[----:B0-----:R0:W1:Y:S02]  /*6f60*/  SYNCS.PHASECHK.TRANS64.TRYWAIT P0, [R6+URZ], R3 ;  /* 0x00000003060075a7 */ /* 0x001064000800017f */
[----:B-1----:R-:W-:Y:S05]  /*6f70*/  @!P0 NANOSLEEP.SYNCS 0x989680 ;  /* 0x009896800000895d */ /* 0x002fea0003900000 */
[----:B------:R-:W1:Y:S02]  /*6f80*/  @!P0 SYNCS.PHASECHK.TRANS64 P0, [R6+URZ], R3 ;  /* 0x00000003060085a7 */ /* 0x000e64000800007f */
[----:B-1----:R-:W-:Y:S05]  /*6f90*/  @P0 EXIT ;  /* 0x000000000000094d */ /* 0x002fea0003800000 */
[----:B------:R-:W-:Y:S05]  /*6fa0*/  BRA `(.L_x_167) ;  /* 0xfffffffc00ec7947 */ /* 0x000fea000383ffff */
.L_x_168:
[----:B------:R-:W-:-:S00]  /*6fb0*/  BRA `(.L_x_168) ;  /* 0xfffffffc00fc7947 */ /* 0x000fc0000383ffff */
[----:B------:R-:W-:-:S00]  /*6fc0*/  NOP ;  /* 0x0000000000007918 */ /* 0x000fc00000000000 */
        /* <DEDUP_REMOVED lines=11> */
.L_x_169:


//--------------------- .nv.shared._ZN7cutlass13device_kernelINS_4conv6kernel13ConvUniversalINS1_16ConvProblemShapeILNS1_8OperatorE1ELi3EEENS1_10collective14CollectiveConvINS1_46MainloopSm90TmaGmmaWarpSpecializedImplicitGemmILS5_1ELi9ELi3EN4cute5tupleIJNSA_1CILi2EEENSC_ILi1EEESE_EEENS1_36KernelImplicitTmaWarpSpecializedSm90ELi1EEENSB_IJNSC_ILi64EEENSC_ILi128EEENSB_IJSI_EEEEEENS_10bfloat16_tESM_NSA_8TiledMMAINSA_8MMA_AtomIJNSA_4SM904GMMA28MMA_64x128x16_F32BF16BF16_SSILNSQ_5MajorE0ELSS_1ELNSQ_7ScaleInE1ELST_1EEEEEENSA_6LayoutINSB_IJSE_SE_SE_EEENSB_IJNSC_ILi0EEESY_SY_EEEEENSB_IJNSA_10UnderscoreES11_S11_EEEEENS7_6detail26Sm90ImplicitGemmTileTraitsINSA_20SM90_TMA_LOAD_IM2COLENSA_14ComposedLayoutINSA_7SwizzleILi3ELi4ELi3EEENSA_18smem_ptr_flag_bitsILi16EEENSW_INSB_IJNSB_IJNSC_ILi8EEES1C_EEENSB_IJSI_SE_EEENSB_IJSE_NSC_ILi9EEEEEEEEENSB_IJNSB_IJSI_NSC_ILi512EEEEEENSB_IJSE_SY_EEENSB_IJSY_NSC_ILi4096EEEEEEEEEEEEEvEENS15_INSA_23SM90_TMA_LOAD_MULTICASTENS17_IS19_S1B_NSW_INSB_IJNSB_IJSI_SD_EEES1D_S1G_EEENSB_IJNSB_IJSE_S1L_EEES1J_NSB_IJSY_NSC_ILi8192EEEEEEEEEEEEEvEEEENS_8epilogue10collective6detail29Sm90TmaWarpSpecializedAdapterINS23_15DefaultEpilogueISM_NSB_IJNSB_IJllllEEESE_SY_EEES28_NS22_6thread17LinearCombinationISM_Li1EffLNS29_9ScaleType4KindE0ELNS_15FloatRoundStyleE2ESM_EENS_4gemm15EpilogueDefaultEEEEEvvEEEEvNT_6ParamsE --------------------------
	.section	.nv.shared._ZN7cutlass13device_kernelINS_4conv6kernel13ConvUniversalINS1_16ConvProblemShapeILNS1_8OperatorE1ELi3EEENS1_10collective14CollectiveConvINS1_46MainloopSm90TmaGmmaWarpSpecializedImplicitGemmILS5_1ELi9ELi3EN4cute5tupleIJNSA_1CILi2EEENSC_ILi1EEESE_EEENS1_36KernelImplicitTmaWarpSpecializedSm90ELi1EEENSB_IJNSC_ILi64EEENSC_ILi128EEENSB_IJSI_EEEEEENS_10bfloat16_tESM_NSA_8TiledMMAINSA_8MMA_AtomIJNSA_4SM904GMMA28MMA_64x128x16_F32BF16BF16_SSILNSQ_5MajorE0ELSS_1ELNSQ_7ScaleInE1ELST_1EEEEEENSA_6LayoutINSB_IJSE_SE_SE_EEENSB_IJNSC_ILi0EEESY_SY_EEEEENSB_IJNSA_10UnderscoreES11_S11_EEEEENS7_6detail26Sm90ImplicitGemmTileTraitsINSA_20SM90_TMA_LOAD_IM2COLENSA_14ComposedLayoutINSA_7SwizzleILi3ELi4ELi3EEENSA_18smem_ptr_flag_bitsILi16EEENSW_INSB_IJNSB_IJNSC_ILi8EEES1C_EEENSB_IJSI_SE_EEENSB_IJSE_NSC_ILi9EEEEEEEEENSB_IJNSB_IJSI_NSC_ILi512EEEEEENSB_IJSE_SY_EEENSB_IJSY_NSC_ILi4096EEEEEEEEEEEEEvEENS15_INSA_23SM90_TMA_LOAD_MULTICASTENS17_IS19_S1B_NSW_INSB_IJNSB_IJSI_SD_EEES1D_S1G_EEENSB_IJNSB_IJSE_S1L_EEES1J_NSB_IJSY_NSC_ILi8192EEEEEEEEEEEEEvEEEENS_8epilogue10collective6detail29Sm90TmaWarpSpecializedAdapterINS23_15DefaultEpilogueISM_NSB_IJNSB_IJllllEEESE_SY_EEES28_NS22_6thread17LinearCombinationISM_Li1EffLNS29_9ScaleType4KindE0ELNS_15FloatRoundStyleE2ESM_EENS_4gemm15EpilogueDefaultEEEEEvvEEEEvNT_6ParamsE,"aw",@nobits
	.sectionflags	@""
	.align	16
	.zero		1024


//--------------------- .nv.shared.reserved.0     --------------------------
	.section	.nv.shared.reserved.0,"aw",@nobits
	.weak		__nv_reservedSMEM_offset_0_alias
	.size		__nv_reservedSMEM_offset_0_alias, 0, 0
	.other		__nv_reservedSMEM_offset_0_alias,@"STO_CUDA_RESERVED_SHARED STV_DEFAULT"
__nv_reservedSMEM_offset_0_alias:
	.zero		0


//--------------------- .nv.global                --------------------------
	.section	.nv.global,"aw",@nobits
.nv.global:
	.type		_ZN39_INTERNAL_cbcd1168_4_k_cu_c1f36f73_37544cute1_E,@object
	.size		_ZN39_INTERNAL_cbcd1168_4_k_cu_c1f36f73_37544cute1_E,(_ZN39_INTERNAL_cbcd1168_4_k_cu_c1f36f73_37544cuda3std3__45__cpo6cbeginE - _ZN39_INTERNAL_cbcd1168_4_k_cu_c1f36f73_37544cute1_E)
_ZN39_INTERNAL_cbcd1168_4_k_cu_c1f36f73_37544cute1_E:
	.zero		1
	.type		_ZN39_INTERNAL_cbcd1168_4_k_cu_c1f36f73_37544cuda3std3__45__cpo6cbeginE,@object
	.size		_ZN39_INTERNAL_cbcd1168_4_k_cu_c1f36f73_37544cuda3std3__45__cpo6cbeginE,(_ZN39_INTERNAL_cbcd1168_4_k_cu_c1f36f73_37544cuda3std3__48in_placeE - _ZN39_INTERNAL_cbcd1168_4_k_cu_c1f36f73_37544cuda3std3__45__cpo6cbeginE)
_ZN39_INTERNAL_cbcd1168_4_k_cu_c1f36f73_37544cuda3std3__45__cpo6cbeginE:
	.zero		1
	.type		_ZN39_INTERNAL_cbcd1168_4_k_cu_c1f36f73_37544cuda3std3__48in_placeE,@object
	.size		_ZN39_INTERNAL_cbcd1168_4_k_cu_c1f36f73_37544cuda3std3__48in_placeE,(_ZN39_INTERNAL_cbcd1168_4_k_cu_c1f36f73_37544cuda3std6ranges3__45__cpo9iter_moveE - _ZN39_INTERNAL_cbcd1168_4_k_cu_c1f36f73_37544cuda3std3__48in_placeE)
_ZN39_INTERNAL_cbcd1168_4_k_cu_c1f36f73_37544cuda3std3__48in_placeE:
	.zero		1
	.type		_ZN39_INTERNAL_cbcd1168_4_k_cu_c1f36f73_37544cuda3std6ranges3__45__cpo9iter_moveE,@object
	.size		_ZN39_INTERNAL_cbcd1168_4_k_cu_c1f36f73_37544cuda3std6ranges3__45__cpo9iter_moveE,(_ZN39_INTERNAL_cbcd1168_4_k_cu_c1f36f73_37544cuda3std3__45__cpo5beginE - _ZN39_INTERNAL_cbcd1168_4_k_cu_c1f36f73_37544cuda3std6ranges3__45__cpo9iter_moveE)
_ZN39_INTERNAL_cbcd1168_4_k_cu_c1f36f73_37544cuda3std6ranges3__45__cpo9iter_moveE:
	.zero		1
	.type		_ZN39_INTERNAL_cbcd1168_4_k_cu_c1f36f73_37544cuda3std3__45__cpo5beginE,@object
	.size		_ZN39_INTERNAL_cbcd1168_4_k_cu_c1f36f73_37544cuda3std3__45__cpo5beginE,(_ZN39_INTERNAL_cbcd1168_4_k_cu_c1f36f73_37544cuda3std3__441_GLOBAL__N__cbcd1168_4_k_cu_c1f36f73_37546ignoreE - _ZN39_INTERNAL_cbcd1168_4_k_cu_c1f36f73_37544cuda3std3__45__cpo5beginE)
_ZN39_INTERNAL_cbcd1168_4_k_cu_c1f36f73_37544cuda3std3__45__cpo5beginE:
	.zero		1
	.type		_ZN39_INTERNAL_cbcd1168_4_k_cu_c1f36f73_37544cuda3std3__441_GLOBAL__N__cbcd1168_4_k_cu_c1f36f73_37546ignoreE,@object
	.size		_ZN39_INTERNAL_cbcd1168_4_k_cu_c1f36f73_37544cuda3std3__441_GLOBAL__N__cbcd1168_4_k_cu_c1f36f73_37546ignoreE,(_ZN39_INTERNAL_cbcd1168_4_k_cu_c1f36f73_37544cute7productE - _ZN39_INTERNAL_cbcd1168_4_k_cu_c1f36f73_37544cuda3std3__441_GLOBAL__N__cbcd1168_4_k_cu_c1f36f73_37546ignoreE)
_ZN39_INTERNAL_cbcd1168_4_k_cu_c1f36f73_37544cuda3std3__441_GLOBAL__N__cbcd1168_4_k_cu_c1f36f73_37546ignoreE:
	.zero		1
	.type		_ZN39_INTERNAL_cbcd1168_4_k_cu_c1f36f73_37544cute7productE,@object
	.size		_ZN39_INTERNAL_cbcd1168_4_k_cu_c1f36f73_37544cute7productE,(_ZN39_INTERNAL_cbcd1168_4_k_cu_c1f36f73_37544cuda3std3__45__cpo3endE - _ZN39_INTERNAL_cbcd1168_4_k_cu_c1f36f73_37544cute7productE)
_ZN39_INTERNAL_cbcd1168_4_k_cu_c1f36f73_37544cute7productE:
	.zero		1
	.type		_ZN39_INTERNAL_cbcd1168_4_k_cu_c1f36f73_37544cuda3std3__45__cpo3endE,@object
	.size		_ZN39_INTERNAL_cbcd1168_4_k_cu_c1f36f73_37544cuda3std3__45__cpo3endE,(_ZN39_INTERNAL_cbcd1168_4_k_cu_c1f36f73_37544cuda3std3__419piecewise_constructE - _ZN39_INTERNAL_cbcd1168_4_k_cu_c1f36f73_37544cuda3std3__45__cpo3endE)
_ZN39_INTERNAL_cbcd1168_4_k_cu_c1f36f73_37544cuda3std3__45__cpo3endE:
	.zero		1
	.type		_ZN39_INTERNAL_cbcd1168_4_k_cu_c1f36f73_37544cuda3std3__419piecewise_constructE,@object
	.size		_ZN39_INTERNAL_cbcd1168_4_k_cu_c1f36f73_37544cuda3std3__419piecewise_constructE,(_ZN39_INTERNAL_cbcd1168_4_k_cu_c1f36f73_37544cuda3std3__45__cpo4cendE - _ZN39_INTERNAL_cbcd1168_4_k_cu_c1f36f73_37544cuda3std3__419piecewise_constructE)
_ZN39_INTERNAL_cbcd1168_4_k_cu_c1f36f73_37544cuda3std3__419piecewise_constructE:
	.zero		1
	.type		_ZN39_INTERNAL_cbcd1168_4_k_cu_c1f36f73_37544cuda3std3__45__cpo4cendE,@object
	.size		_ZN39_INTERNAL_cbcd1168_4_k_cu_c1f36f73_37544cuda3std3__45__cpo4cendE,(_ZN39_INTERNAL_cbcd1168_4_k_cu_c1f36f73_37544cuda3std6ranges3__45__cpo4swapE - _ZN39_INTERNAL_cbcd1168_4_k_cu_c1f36f73_37544cuda3std3__45__cpo4cendE)
_ZN39_INTERNAL_cbcd1168_4_k_cu_c1f36f73_37544cuda3std3__45__cpo4cendE:
	.zero		1
	.type		_ZN39_INTERNAL_cbcd1168_4_k_cu_c1f36f73_37544cuda3std6ranges3__45__cpo4swapE,@object
	.size		_ZN39_INTERNAL_cbcd1168_4_k_cu_c1f36f73_37544cuda3std6ranges3__45__cpo4swapE,(.L_7 - _ZN39_INTERNAL_cbcd1168_4_k_cu_c1f36f73_37544cuda3std6ranges3__45__cpo4swapE)
_ZN39_INTERNAL_cbcd1168_4_k_cu_c1f36f73_37544cuda3std6ranges3__45__cpo4swapE:
	.zero		1
.L_7:


//--------------------- .nv.constant0._ZN7cutlass13device_kernelINS_4conv6kernel13ConvUniversalINS1_16ConvProblemShapeILNS1_8OperatorE1ELi3EEENS1_10collective14CollectiveConvINS1_46MainloopSm90TmaGmmaWarpSpecializedImplicitGemmILS5_1ELi9ELi3EN4cute5tupleIJNSA_1CILi2EEENSC_ILi1EEESE_EEENS1_36KernelImplicitTmaWarpSpecializedSm90ELi1EEENSB_IJNSC_ILi64EEENSC_ILi128EEENSB_IJSI_EEEEEENS_10bfloat16_tESM_NSA_8TiledMMAINSA_8MMA_AtomIJNSA_4SM904GMMA28MMA_64x128x16_F32BF16BF16_SSILNSQ_5MajorE0ELSS_1ELNSQ_7ScaleInE1ELST_1EEEEEENSA_6LayoutINSB_IJSE_SE_SE_EEENSB_IJNSC_ILi0EEESY_SY_EEEEENSB_IJNSA_10UnderscoreES11_S11_EEEEENS7_6detail26Sm90ImplicitGemmTileTraitsINSA_20SM90_TMA_LOAD_IM2COLENSA_14ComposedLayoutINSA_7SwizzleILi3ELi4ELi3EEENSA_18smem_ptr_flag_bitsILi16EEENSW_INSB_IJNSB_IJNSC_ILi8EEES1C_EEENSB_IJSI_SE_EEENSB_IJSE_NSC_ILi9EEEEEEEEENSB_IJNSB_IJSI_NSC_ILi512EEEEEENSB_IJSE_SY_EEENSB_IJSY_NSC_ILi4096EEEEEEEEEEEEEvEENS15_INSA_23SM90_TMA_LOAD_MULTICASTENS17_IS19_S1B_NSW_INSB_IJNSB_IJSI_SD_EEES1D_S1G_EEENSB_IJNSB_IJSE_S1L_EEES1J_NSB_IJSY_NSC_ILi8192EEEEEEEEEEEEEvEEEENS_8epilogue10collective6detail29Sm90TmaWarpSpecializedAdapterINS23_15DefaultEpilogueISM_NSB_IJNSB_IJllllEEESE_SY_EEES28_NS22_6thread17LinearCombinationISM_Li1EffLNS29_9ScaleType4KindE0ELNS_15FloatRoundStyleE2ESM_EENS_4gemm15EpilogueDefaultEEEEEvvEEEEvNT_6ParamsE --------------------------
	.section	.nv.constant0._ZN7cutlass13device_kernelINS_4conv6kernel13ConvUniversalINS1_16ConvProblemShapeILNS1_8OperatorE1ELi3EEENS1_10collective14CollectiveConvINS1_46MainloopSm90TmaGmmaWarpSpecializedImplicitGemmILS5_1ELi9ELi3EN4cute5tupleIJNSA_1CILi2EEENSC_ILi1EEESE_EEENS1_36KernelImplicitTmaWarpSpecializedSm90ELi1EEENSB_IJNSC_ILi64EEENSC_ILi128EEENSB_IJSI_EEEEEENS_10bfloat16_tESM_NSA_8TiledMMAINSA_8MMA_AtomIJNSA_4SM904GMMA28MMA_64x128x16_F32BF16BF16_SSILNSQ_5MajorE0ELSS_1ELNSQ_7ScaleInE1ELST_1EEEEEENSA_6LayoutINSB_IJSE_SE_SE_EEENSB_IJNSC_ILi0EEESY_SY_EEEEENSB_IJNSA_10UnderscoreES11_S11_EEEEENS7_6detail26Sm90ImplicitGemmTileTraitsINSA_20SM90_TMA_LOAD_IM2COLENSA_14ComposedLayoutINSA_7SwizzleILi3ELi4ELi3EEENSA_18smem_ptr_flag_bitsILi16EEENSW_INSB_IJNSB_IJNSC_ILi8EEES1C_EEENSB_IJSI_SE_EEENSB_IJSE_NSC_ILi9EEEEEEEEENSB_IJNSB_IJSI_NSC_ILi512EEEEEENSB_IJSE_SY_EEENSB_IJSY_NSC_ILi4096EEEEEEEEEEEEEvEENS15_INSA_23SM90_TMA_LOAD_MULTICASTENS17_IS19_S1B_NSW_INSB_IJNSB_IJSI_SD_EEES1D_S1G_EEENSB_IJNSB_IJSE_S1L_EEES1J_NSB_IJSY_NSC_ILi8192EEEEEEEEEEEEEvEEEENS_8epilogue10collective6detail29Sm90TmaWarpSpecializedAdapterINS23_15DefaultEpilogueISM_NSB_IJNSB_IJllllEEESE_SY_EEES28_NS22_6thread17LinearCombinationISM_Li1EffLNS29_9ScaleType4KindE0ELNS_15FloatRoundStyleE2ESM_EENS_4gemm15EpilogueDefaultEEEEEvvEEEEvNT_6ParamsE,"a",@progbits
	.sectionflags	@""
	.align	4
.nv.constant0._ZN7cutlass13device_kernelINS_4conv6kernel13ConvUniversalINS1_16ConvProblemShapeILNS1_8OperatorE1ELi3EEENS1_10collective14CollectiveConvINS1_46MainloopSm90TmaGmmaWarpSpecializedImplicitGemmILS5_1ELi9ELi3EN4cute5tupleIJNSA_1CILi2EEENSC_ILi1EEESE_EEENS1_36KernelImplicitTmaWarpSpecializedSm90ELi1EEENSB_IJNSC_ILi64EEENSC_ILi128EEENSB_IJSI_EEEEEENS_10bfloat16_tESM_NSA_8TiledMMAINSA_8MMA_AtomIJNSA_4SM904GMMA28MMA_64x128x16_F32BF16BF16_SSILNSQ_5MajorE0ELSS_1ELNSQ_7ScaleInE1ELST_1EEEEEENSA_6LayoutINSB_IJSE_SE_SE_EEENSB_IJNSC_ILi0EEESY_SY_EEEEENSB_IJNSA_10UnderscoreES11_S11_EEEEENS7_6detail26Sm90ImplicitGemmTileTraitsINSA_20SM90_TMA_LOAD_IM2COLENSA_14ComposedLayoutINSA_7SwizzleILi3ELi4ELi3EEENSA_18smem_ptr_flag_bitsILi16EEENSW_INSB_IJNSB_IJNSC_ILi8EEES1C_EEENSB_IJSI_SE_EEENSB_IJSE_NSC_ILi9EEEEEEEEENSB_IJNSB_IJSI_NSC_ILi512EEEEEENSB_IJSE_SY_EEENSB_IJSY_NSC_ILi4096EEEEEEEEEEEEEvEENS15_INSA_23SM90_TMA_LOAD_MULTICASTENS17_IS19_S1B_NSW_INSB_IJNSB_IJSI_SD_EEES1D_S1G_EEENSB_IJNSB_IJSE_S1L_EEES1J_NSB_IJSY_NSC_ILi8192EEEEEEEEEEEEEvEEEENS_8epilogue10collective6detail29Sm90TmaWarpSpecializedAdapterINS23_15DefaultEpilogueISM_NSB_IJNSB_IJllllEEESE_SY_EEES28_NS22_6thread17LinearCombinationISM_Li1EffLNS29_9ScaleType4KindE0ELNS_15FloatRoundStyleE2ESM_EENS_4gemm15EpilogueDefaultEEEEEvvEEEEvNT_6ParamsE:
	.zero		1664


//--------------------- SYMBOLS --------------------------

	.type		.nv.reservedSmem.offset0,@object
	.size		.nv.reservedSmem.offset0,0x4
